// auto-generated by cutlass_sweep.conv — config: {"arch": "sm_100", "cluster_m": 2, "cluster_n": 1, "conv_kind": "dgrad", "dtype": "fp16", "ndim": 2, "tile_k": 32, "tile_m": 64, "tile_n": 64}
#include "cutlass/cutlass.h"
#include "cute/tensor.hpp"
#include "cutlass/kernel_hardware_info.hpp"
#include "cutlass/conv/convolution.h"
#include "cutlass/conv/dispatch_policy.hpp"
#include "cutlass/conv/collective/collective_builder.hpp"
#include "cutlass/conv/kernel/conv_universal.hpp"
#include "cutlass/conv/device/conv_universal_adapter.hpp"
#include "cutlass/epilogue/collective/collective_builder.hpp"

using namespace cute;
using Elem = cutlass::half_t;
using Acc  = float;
using LayoutAB = cutlass::layout::TensorNHWC;
using LayoutC  = cutlass::layout::TensorNHWC;
constexpr auto ConvOp = cutlass::conv::Operator::kDgrad;
using TileShape    = Shape<_64, _64, Shape<_32>>;
using ClusterShape = Shape<_2, _1, _1>;

using CollectiveEpilogue = typename cutlass::epilogue::collective::CollectiveBuilder<
    cutlass::arch::Sm100, cutlass::arch::OpClassTensorOp,
    TileShape, ClusterShape,
    cutlass::epilogue::collective::EpilogueTileAuto,
    Acc, Acc,
    Elem, LayoutC, 128 / cutlass::sizeof_bits<Elem>::value,
    Elem, LayoutC, 128 / cutlass::sizeof_bits<Elem>::value,
    cutlass::epilogue::collective::EpilogueScheduleAuto
  >::CollectiveOp;

using CollectiveMainloop = typename cutlass::conv::collective::CollectiveBuilder<
    cutlass::arch::Sm100, cutlass::arch::OpClassTensorOp, ConvOp,
    Elem, LayoutAB, 128 / cutlass::sizeof_bits<Elem>::value,
    Elem, LayoutAB, 128 / cutlass::sizeof_bits<Elem>::value,
    Acc,
    TileShape, ClusterShape,
    cutlass::conv::collective::StageCountAutoCarveout<
        static_cast<int>(sizeof(typename CollectiveEpilogue::SharedStorage))>,
    cutlass::conv::collective::KernelScheduleAuto
  >::CollectiveOp;

using ProblemShape = cutlass::conv::ConvProblemShape<
    ConvOp, CollectiveMainloop::DispatchPolicy::NumSpatialDimensions>;
using ConvKernel = cutlass::conv::kernel::ConvUniversal<
    ProblemShape, CollectiveMainloop, CollectiveEpilogue>;
using Conv = cutlass::conv::device::ConvUniversalAdapter<ConvKernel>;

auto* _anchor = &cutlass::device_kernel<ConvKernel>;


// ===== COMPILED SASS (sm_100a) =====

	.target	sm_100a

	.elftype	@"ET_EXEC"


//--------------------- .note.nv.tkinfo           --------------------------
	.section	.note.nv.tkinfo,"",@"SHT_NOTE"
	.sectionflags	@"SHF_NOTE_NV_TKINFO"
	.tkinfo
        /*0018*/ 	.word	0x00000002
        /*0030*/ 	.string	""
        /*0030*/ 	.string	"ptxas"
        /*0030*/ 	.string	"Cuda compilation tools, release 13.0, V13.0.88"
        /*0030*/ 	.string	"Build cuda_13.0.r13.0/compiler.36424714_0"
        /*0030*/ 	.string	"-arch sm_100a -m 64 "



//--------------------- .note.nv.cuinfo           --------------------------
	.section	.note.nv.cuinfo,"",@"SHT_NOTE"
	.sectionflags	@"SHF_NOTE_NV_CUINFO"
        /*0018*/ 	.short	0x0002
        /*001a*/ 	.short	0x0064
        /*001c*/ 	.short	0x0082
	.zero		2


//--------------------- .nv.info                  --------------------------
	.section	.nv.info,"",@"SHT_CUDA_INFO"
	.align	4


	//----- nvinfo : EIATTR_REGCOUNT
	.align		4
        /*0000*/ 	.byte	0x04, 0x2f
        /*0002*/ 	.short	(.L_19 - .L_18)
	.align		4
.L_18:
        /*0004*/ 	.word	index@(_ZN7cutlass13device_kernelINS_4conv6kernel13ConvUniversalINS1_16ConvProblemShapeILNS1_8OperatorE1ELi2EEENS1_10collective14CollectiveConvINS1_47MainloopSm100TmaUmmaWarpSpecializedImplicitGemmILS5_1ELi26ELi2ELi1ELi2EN4cute5tupleIJNSA_1CILi2EEENSC_ILi1EEESE_EEEEENSB_IJNSC_ILi64EEESH_NSB_IJNSC_ILi32EEEEEEEEENS_6half_tESL_NSA_8TiledMMAINSA_8MMA_AtomIJNSA_20SM100_MMA_F16BF16_SSISL_SL_fLi64ELi64ELNSA_4UMMA5MajorE0ELSQ_1ELNSP_7ScaleInE0ELSR_0EEEEEENSA_6LayoutINSB_IJSE_SE_SE_EEENSB_IJNSC_ILi0EEESW_SW_EEEEENSB_IJNSA_10UnderscoreESZ_SZ_EEEEENS7_6detail27Sm100ImplicitGemmTileTraitsINSA_20SM90_TMA_LOAD_IM2COLENSA_14ComposedLayoutINSA_7SwizzleILi2ELi4ELi3EEENSA_18smem_ptr_flag_bitsILi16EEENSU_INSB_IJNSC_ILi8EEESI_EEENSB_IJSI_SE_EEEEEEEvEENS13_INSA_23SM90_TMA_LOAD_MULTICASTENS15_INS16_ILi3ELi4ELi3EEES19_NSU_INSB_IJSH_S1A_EEENSB_IJSE_SH_EEEEEEEvEEEENS_8epilogue10collective18CollectiveEpilogueINS1O_23Sm100TmaWarpSpecializedILi3ELi2ELi16ELb1ELb0EEEJSK_NSB_IJNSU_ISH_SE_EENSU_ISI_SE_EEEEESL_NSB_IJNSB_IJlllEEESE_SW_EEESL_S1X_NS1O_6fusion15FusionCallbacksIS1S_NS1Y_17LinearCombinationISL_fSL_fLNS_15FloatRoundStyleE2EEESK_S1V_JEEENSA_5SM1004TMEM4LOAD26SM100_TMEM_LOAD_16dp256b4xES14_S1E_NSA_17SM75_U32x4_LDSM_NENSA_21SM90_TMA_STORE_IM2COLES1E_NSA_17SM90_U32x4_STSM_NENSA_39AutoVectorizingCopyWithAssumedAlignmentILi128EEEEEEvvEEEEvNT_6ParamsE)
        /*0008*/ 	.word	0x0000005e


	//----- nvinfo : EIATTR_FRAME_SIZE
	.align		4
.L_19:
        /*000c*/ 	.byte	0x04, 0x11
        /*000e*/ 	.short	(.L_21 - .L_20)
	.align		4
.L_20:
        /*0010*/ 	.word	index@($__internal_2_$__cuda_sm10x_tcgen05_guardrail_trap_unallocated_columns_being_dealloced)
        /*0014*/ 	.word	0x00000008


	//----- nvinfo : EIATTR_FRAME_SIZE
	.align		4
.L_21:
        /*0018*/ 	.byte	0x04, 0x11
        /*001a*/ 	.short	(.L_23 - .L_22)
	.align		4
.L_22:
        /*001c*/ 	.word	index@($__internal_1_$__cuda_sm10x_tcgen05_guardrail_trap_phase_invalid_during_alloc)
        /*0020*/ 	.word	0x00000008


	//----- nvinfo : EIATTR_FRAME_SIZE
	.align		4
.L_23:
        /*0024*/ 	.byte	0x04, 0x11
        /*0026*/ 	.short	(.L_25 - .L_24)
	.align		4
.L_24:
        /*0028*/ 	.word	index@($__internal_0_$__cuda_sm10x_tcgen05_guardrail_trap_col_being_dealloced_not_returned_by_alloc)
        /*002c*/ 	.word	0x00000008


	//----- nvinfo : EIATTR_FRAME_SIZE
	.align		4
.L_25:
        /*0030*/ 	.byte	0x04, 0x11
        /*0032*/ 	.short	(.L_27 - .L_26)
	.align		4
.L_26:
        /*0034*/ 	.word	index@(_ZN7cutlass13device_kernelINS_4conv6kernel13ConvUniversalINS1_16ConvProblemShapeILNS1_8OperatorE1ELi2EEENS1_10collective14CollectiveConvINS1_47MainloopSm100TmaUmmaWarpSpecializedImplicitGemmILS5_1ELi26ELi2ELi1ELi2EN4cute5tupleIJNSA_1CILi2EEENSC_ILi1EEESE_EEEEENSB_IJNSC_ILi64EEESH_NSB_IJNSC_ILi32EEEEEEEEENS_6half_tESL_NSA_8TiledMMAINSA_8MMA_AtomIJNSA_20SM100_MMA_F16BF16_SSISL_SL_fLi64ELi64ELNSA_4UMMA5MajorE0ELSQ_1ELNSP_7ScaleInE0ELSR_0EEEEEENSA_6LayoutINSB_IJSE_SE_SE_EEENSB_IJNSC_ILi0EEESW_SW_EEEEENSB_IJNSA_10UnderscoreESZ_SZ_EEEEENS7_6detail27Sm100ImplicitGemmTileTraitsINSA_20SM90_TMA_LOAD_IM2COLENSA_14ComposedLayoutINSA_7SwizzleILi2ELi4ELi3EEENSA_18smem_ptr_flag_bitsILi16EEENSU_INSB_IJNSC_ILi8EEESI_EEENSB_IJSI_SE_EEEEEEEvEENS13_INSA_23SM90_TMA_LOAD_MULTICASTENS15_INS16_ILi3ELi4ELi3EEES19_NSU_INSB_IJSH_S1A_EEENSB_IJSE_SH_EEEEEEEvEEEENS_8epilogue10collective18CollectiveEpilogueINS1O_23Sm100TmaWarpSpecializedILi3ELi2ELi16ELb1ELb0EEEJSK_NSB_IJNSU_ISH_SE_EENSU_ISI_SE_EEEEESL_NSB_IJNSB_IJlllEEESE_SW_EEESL_S1X_NS1O_6fusion15FusionCallbacksIS1S_NS1Y_17LinearCombinationISL_fSL_fLNS_15FloatRoundStyleE2EEESK_S1V_JEEENSA_5SM1004TMEM4LOAD26SM100_TMEM_LOAD_16dp256b4xES14_S1E_NSA_17SM75_U32x4_LDSM_NENSA_21SM90_TMA_STORE_IM2COLES1E_NSA_17SM90_U32x4_STSM_NENSA_39AutoVectorizingCopyWithAssumedAlignmentILi128EEEEEEvvEEEEvNT_6ParamsE)
        /*0038*/ 	.word	0x00000008


	//----- nvinfo : EIATTR_MIN_STACK_SIZE
	.align		4
.L_27:
        /*003c*/ 	.byte	0x04, 0x12
        /*003e*/ 	.short	(.L_29 - .L_28)
	.align		4
.L_28:
        /*0040*/ 	.word	index@(_ZN7cutlass13device_kernelINS_4conv6kernel13ConvUniversalINS1_16ConvProblemShapeILNS1_8OperatorE1ELi2EEENS1_10collective14CollectiveConvINS1_47MainloopSm100TmaUmmaWarpSpecializedImplicitGemmILS5_1ELi26ELi2ELi1ELi2EN4cute5tupleIJNSA_1CILi2EEENSC_ILi1EEESE_EEEEENSB_IJNSC_ILi64EEESH_NSB_IJNSC_ILi32EEEEEEEEENS_6half_tESL_NSA_8TiledMMAINSA_8MMA_AtomIJNSA_20SM100_MMA_F16BF16_SSISL_SL_fLi64ELi64ELNSA_4UMMA5MajorE0ELSQ_1ELNSP_7ScaleInE0ELSR_0EEEEEENSA_6LayoutINSB_IJSE_SE_SE_EEENSB_IJNSC_ILi0EEESW_SW_EEEEENSB_IJNSA_10UnderscoreESZ_SZ_EEEEENS7_6detail27Sm100ImplicitGemmTileTraitsINSA_20SM90_TMA_LOAD_IM2COLENSA_14ComposedLayoutINSA_7SwizzleILi2ELi4ELi3EEENSA_18smem_ptr_flag_bitsILi16EEENSU_INSB_IJNSC_ILi8EEESI_EEENSB_IJSI_SE_EEEEEEEvEENS13_INSA_23SM90_TMA_LOAD_MULTICASTENS15_INS16_ILi3ELi4ELi3EEES19_NSU_INSB_IJSH_S1A_EEENSB_IJSE_SH_EEEEEEEvEEEENS_8epilogue10collective18CollectiveEpilogueINS1O_23Sm100TmaWarpSpecializedILi3ELi2ELi16ELb1ELb0EEEJSK_NSB_IJNSU_ISH_SE_EENSU_ISI_SE_EEEEESL_NSB_IJNSB_IJlllEEESE_SW_EEESL_S1X_NS1O_6fusion15FusionCallbacksIS1S_NS1Y_17LinearCombinationISL_fSL_fLNS_15FloatRoundStyleE2EEESK_S1V_JEEENSA_5SM1004TMEM4LOAD26SM100_TMEM_LOAD_16dp256b4xES14_S1E_NSA_17SM75_U32x4_LDSM_NENSA_21SM90_TMA_STORE_IM2COLES1E_NSA_17SM90_U32x4_STSM_NENSA_39AutoVectorizingCopyWithAssumedAlignmentILi128EEEEEEvvEEEEvNT_6ParamsE)
        /*0044*/ 	.word	0x00000008
.L_29:


//--------------------- .nv.compat                --------------------------
	.section	.nv.compat,"",@"SHT_CUDA_COMPAT_INFO"
	.align	4
        /*0000*/ 	.byte	0x02, 0x09, 0x01, 0x00, 0x02, 0x02, 0x02, 0x00, 0x02, 0x05, 0x05, 0x00, 0x03, 0x07, 0x01, 0x01
        /*0010*/ 	.byte	0x02, 0x03, 0x01, 0x00, 0x02, 0x06, 0x01, 0x00, 0x04, 0x0b, 0x08, 0x00, 0x09, 0x00, 0x00, 0x00
        /*0020*/ 	.byte	0x00, 0x00, 0x00, 0x00


//--------------------- .nv.info._ZN7cutlass13device_kernelINS_4conv6kernel13ConvUniversalINS1_16ConvProblemShapeILNS1_8OperatorE1ELi2EEENS1_10collective14CollectiveConvINS1_47MainloopSm100TmaUmmaWarpSpecializedImplicitGemmILS5_1ELi26ELi2ELi1ELi2EN4cute5tupleIJNSA_1CILi2EEENSC_ILi1EEESE_EEEEENSB_IJNSC_ILi64EEESH_NSB_IJNSC_ILi32EEEEEEEEENS_6half_tESL_NSA_8TiledMMAINSA_8MMA_AtomIJNSA_20SM100_MMA_F16BF16_SSISL_SL_fLi64ELi64ELNSA_4UMMA5MajorE0ELSQ_1ELNSP_7ScaleInE0ELSR_0EEEEEENSA_6LayoutINSB_IJSE_SE_SE_EEENSB_IJNSC_ILi0EEESW_SW_EEEEENSB_IJNSA_10UnderscoreESZ_SZ_EEEEENS7_6detail27Sm100ImplicitGemmTileTraitsINSA_20SM90_TMA_LOAD_IM2COLENSA_14ComposedLayoutINSA_7SwizzleILi2ELi4ELi3EEENSA_18smem_ptr_flag_bitsILi16EEENSU_INSB_IJNSC_ILi8EEESI_EEENSB_IJSI_SE_EEEEEEEvEENS13_INSA_23SM90_TMA_LOAD_MULTICASTENS15_INS16_ILi3ELi4ELi3EEES19_NSU_INSB_IJSH_S1A_EEENSB_IJSE_SH_EEEEEEEvEEEENS_8epilogue10collective18CollectiveEpilogueINS1O_23Sm100TmaWarpSpecializedILi3ELi2ELi16ELb1ELb0EEEJSK_NSB_IJNSU_ISH_SE_EENSU_ISI_SE_EEEEESL_NSB_IJNSB_IJlllEEESE_SW_EEESL_S1X_NS1O_6fusion15FusionCallbacksIS1S_NS1Y_17LinearCombinationISL_fSL_fLNS_15FloatRoundStyleE2EEESK_S1V_JEEENSA_5SM1004TMEM4LOAD26SM100_TMEM_LOAD_16dp256b4xES14_S1E_NSA_17SM75_U32x4_LDSM_NENSA_21SM90_TMA_STORE_IM2COLES1E_NSA_17SM90_U32x4_STSM_NENSA_39AutoVectorizingCopyWithAssumedAlignmentILi128EEEEEEvvEEEEvNT_6ParamsE --------------------------
	.section	.nv.info._ZN7cutlass13device_kernelINS_4conv6kernel13ConvUniversalINS1_16ConvProblemShapeILNS1_8OperatorE1ELi2EEENS1_10collective14CollectiveConvINS1_47MainloopSm100TmaUmmaWarpSpecializedImplicitGemmILS5_1ELi26ELi2ELi1ELi2EN4cute5tupleIJNSA_1CILi2EEENSC_ILi1EEESE_EEEEENSB_IJNSC_ILi64EEESH_NSB_IJNSC_ILi32EEEEEEEEENS_6half_tESL_NSA_8TiledMMAINSA_8MMA_AtomIJNSA_20SM100_MMA_F16BF16_SSISL_SL_fLi64ELi64ELNSA_4UMMA5MajorE0ELSQ_1ELNSP_7ScaleInE0ELSR_0EEEEEENSA_6LayoutINSB_IJSE_SE_SE_EEENSB_IJNSC_ILi0EEESW_SW_EEEEENSB_IJNSA_10UnderscoreESZ_SZ_EEEEENS7_6detail27Sm100ImplicitGemmTileTraitsINSA_20SM90_TMA_LOAD_IM2COLENSA_14ComposedLayoutINSA_7SwizzleILi2ELi4ELi3EEENSA_18smem_ptr_flag_bitsILi16EEENSU_INSB_IJNSC_ILi8EEESI_EEENSB_IJSI_SE_EEEEEEEvEENS13_INSA_23SM90_TMA_LOAD_MULTICASTENS15_INS16_ILi3ELi4ELi3EEES19_NSU_INSB_IJSH_S1A_EEENSB_IJSE_SH_EEEEEEEvEEEENS_8epilogue10collective18CollectiveEpilogueINS1O_23Sm100TmaWarpSpecializedILi3ELi2ELi16ELb1ELb0EEEJSK_NSB_IJNSU_ISH_SE_EENSU_ISI_SE_EEEEESL_NSB_IJNSB_IJlllEEESE_SW_EEESL_S1X_NS1O_6fusion15FusionCallbacksIS1S_NS1Y_17LinearCombinationISL_fSL_fLNS_15FloatRoundStyleE2EEESK_S1V_JEEENSA_5SM1004TMEM4LOAD26SM100_TMEM_LOAD_16dp256b4xES14_S1E_NSA_17SM75_U32x4_LDSM_NENSA_21SM90_TMA_STORE_IM2COLES1E_NSA_17SM90_U32x4_STSM_NENSA_39AutoVectorizingCopyWithAssumedAlignmentILi128EEEEEEvvEEEEvNT_6ParamsE,"",@"SHT_CUDA_INFO"
	.sectionflags	@""
	.align	4


	//----- nvinfo : EIATTR_CUDA_API_VERSION
	.align		4
        /*0000*/ 	.byte	0x04, 0x37
        /*0002*/ 	.short	(.L_31 - .L_30)
.L_30:
        /*0004*/ 	.word	0x00000082


	//----- nvinfo : EIATTR_KPARAM_INFO
	.align		4
.L_31:
        /*0008*/ 	.byte	0x04, 0x17
        /*000a*/ 	.short	(.L_33 - .L_32)
.L_32:
        /*000c*/ 	.word	0x00000000
        /*0010*/ 	.short	0x0000
        /*0012*/ 	.short	0x0000
        /*0014*/ 	.byte	0x00, 0xf0, 0x01, 0x20


	//----- nvinfo : EIATTR_AT_ENTRY_FRAGMENTS
	.align		4
.L_33:
        /*0018*/ 	.byte	0x04, 0x4f
        /*001a*/ 	.short	(.L_35 - .L_34)


	//   ....[0]....
.L_34:
        /*001c*/ 	.word	0x00000006


	//----- nvinfo : EIATTR_RESERVED_SMEM_USED
	.align		4
.L_35:
        /*0020*/ 	.byte	0x01, 0x41
	.zero		2


	//----- nvinfo : EIATTR_SPARSE_MMA_MASK
	.align		4
        /*0024*/ 	.byte	0x03, 0x50
        /*0026*/ 	.short	0x0000


	//----- nvinfo : EIATTR_TCGEN05_1CTA_USED
	.align		4
        /*0028*/ 	.byte	0x01, 0x51
	.zero		2


	//----- nvinfo : EIATTR_MAXREG_COUNT
	.align		4
        /*002c*/ 	.byte	0x03, 0x1b
        /*002e*/ 	.short	0x00ff


	//----- nvinfo : EIATTR_NUM_BARRIERS
	.align		4
        /*0030*/ 	.byte	0x02, 0x4c
        /*0032*/ 	.byte	0x07
	.zero		1


	//----- nvinfo : EIATTR_EXTERNS
	.align		4
        /*0034*/ 	.byte	0x04, 0x0f
        /*0036*/ 	.short	(.L_37 - .L_36)


	//   ....[0]....
	.align		4
.L_36:
        /*0038*/ 	.word	index@(__assertfail)


	//----- nvinfo : EIATTR_MERCURY_ISA_VERSION
	.align		4
.L_37:
        /*003c*/ 	.byte	0x03, 0x5f
        /*003e*/ 	.short	0x0101


	//----- nvinfo : EIATTR_INT_WARP_WIDE_INSTR_OFFSETS
	.align		4
        /*0040*/ 	.byte	0x04, 0x31
        /*0042*/ 	.short	(.L_39 - .L_38)


	//   ....[0]....
.L_38:
        /*0044*/ 	.word	0x000048d0


	//   ....[1]....
        /*0048*/ 	.word	0x000048f0


	//   ....[2]....
        /*004c*/ 	.word	0x00004920


	//   ....[3]....
        /*0050*/ 	.word	0x000053a0


	//   ....[4]....
        /*0054*/ 	.word	0x00005400


	//   ....[5]....
        /*0058*/ 	.word	0x00005660


	//   ....[6]....
        /*005c*/ 	.word	0x00005670


	//----- nvinfo : EIATTR_COOP_GROUP_MASK_REGIDS
	.align		4
.L_39:
        /*0060*/ 	.byte	0x04, 0x29
        /*0062*/ 	.short	(.L_41 - .L_40)


	//   ....[0]....
.L_40:
        /*0064*/ 	.word	0xffffffff


	//   ....[1]....
        /*0068*/ 	.word	0xffffffff


	//   ....[2]....
        /*006c*/ 	.word	0xffffffff


	//   ....[3]....
        /*0070*/ 	.word	0xffffffff


	//   ....[4]....
        /*0074*/ 	.word	0xffffffff


	//   ....[5]....
        /*0078*/ 	.word	0xffffffff


	//   ....[6]....
        /*007c*/ 	.word	0xffffffff


	//   ....[7]....
        /*0080*/ 	.word	0xffffffff


	//   ....[8]....
        /*0084*/ 	.word	0xffffffff


	//   ....[9]....
        /*0088*/ 	.word	0xffffffff


	//   ....[10]....
        /*008c*/ 	.word	0xffffffff


	//   ....[11]....
        /*0090*/ 	.word	0xffffffff


	//   ....[12]....
        /*0094*/ 	.word	0xffffffff


	//----- nvinfo : EIATTR_COOP_GROUP_INSTR_OFFSETS
	.align		4
.L_41:
        /*0098*/ 	.byte	0x04, 0x28
        /*009a*/ 	.short	(.L_43 - .L_42)


	//   ....[0]....
.L_42:
        /*009c*/ 	.word	0x000000a0


	//   ....[1]....
        /*00a0*/ 	.word	0x000004e0


	//   ....[2]....
        /*00a4*/ 	.word	0x00000960


	//   ....[3]....
        /*00a8*/ 	.word	0x00000ae0


	//   ....[4]....
        /*00ac*/ 	.word	0x00000be0


	//   ....[5]....
        /*00b0*/ 	.word	0x00000d30


	//   ....[6]....
        /*00b4*/ 	.word	0x00000f30


	//   ....[7]....
        /*00b8*/ 	.word	0x000025d0


	//   ....[8]....
        /*00bc*/ 	.word	0x00003d10


	//   ....[9]....
        /*00c0*/ 	.word	0x00003f20


	//   ....[10]....
        /*00c4*/ 	.word	0x00003f50


	//   ....[11]....
        /*00c8*/ 	.word	0x000047b0


	//   ....[12]....
        /*00cc*/ 	.word	0x000049f0


	//----- nvinfo : EIATTR_VRC_CTA_INIT_COUNT
	.align		4
.L_43:
        /*00d0*/ 	.byte	0x02, 0x4a
        /*00d2*/ 	.byte	0x80
	.zero		1


	//----- nvinfo : EIATTR_SYSCALL_OFFSETS
	.align		4
        /*00d4*/ 	.byte	0x04, 0x46
        /*00d6*/ 	.short	(.L_45 - .L_44)


	//   ....[0]....
.L_44:
        /*00d8*/ 	.word	0x00006360


	//   ....[1]....
        /*00dc*/ 	.word	0x00006450


	//   ....[2]....
        /*00e0*/ 	.word	0x00006ca0


	//   ....[3]....
        /*00e4*/ 	.word	0x00007600


	//----- nvinfo : EIATTR_MBARRIER_INSTR_OFFSETS
	.align		4
.L_45:
        /*00e8*/ 	.byte	0x04, 0x39
        /*00ea*/ 	.short	(.L_47 - .L_46)


	//   ....[0]....
.L_46:
        /*00ec*/ 	.word	0x00000600
        /*00f0*/ 	.word	0x000000ff
        /*00f4*/ 	.word	0x00000000
        /*00f8*/ 	.short	0x0100
        /*00fa*/ 	.byte	0x07
	.zero		1


	//   ....[1]....
        /*00fc*/ 	.word	0x00000610
        /*0100*/ 	.word	0x000000ff
        /*0104*/ 	.word	0x000000d0
        /*0108*/ 	.short	0x0100
        /*010a*/ 	.byte	0x07
	.zero		1


	//   ....[2]....
        /*010c*/ 	.word	0x00000620
        /*0110*/ 	.word	0x000000ff
        /*0114*/ 	.word	0x00000008
        /*0118*/ 	.short	0x0100
        /*011a*/ 	.byte	0x07
	.zero		1


	//   ....[3]....
        /*011c*/ 	.word	0x00000630
        /*0120*/ 	.word	0x000000ff
        /*0124*/ 	.word	0x000000d8
        /*0128*/ 	.short	0x0100
        /*012a*/ 	.byte	0x07
	.zero		1


	//   ....[4]....
        /*012c*/ 	.word	0x00000640
        /*0130*/ 	.word	0x000000ff
        /*0134*/ 	.word	0x00000010
        /*0138*/ 	.short	0x0100
        /*013a*/ 	.byte	0x07
	.zero		1


	//   ....[5]....
        /*013c*/ 	.word	0x00000650
        /*0140*/ 	.word	0x000000ff
        /*0144*/ 	.word	0x000000e0
        /*0148*/ 	.short	0x0100
        /*014a*/ 	.byte	0x07
	.zero		1


	//   ....[6]....
        /*014c*/ 	.word	0x00000660
        /*0150*/ 	.word	0x000000ff
        /*0154*/ 	.word	0x00000018
        /*0158*/ 	.short	0x0100
        /*015a*/ 	.byte	0x07
	.zero		1


	//   ....[7]....
        /*015c*/ 	.word	0x00000670
        /*0160*/ 	.word	0x000000ff
        /*0164*/ 	.word	0x000000e8
        /*0168*/ 	.short	0x0100
        /*016a*/ 	.byte	0x07
	.zero		1


	//   ....[8]....
        /*016c*/ 	.word	0x00000680
        /*0170*/ 	.word	0x000000ff
        /*0174*/ 	.word	0x00000020
        /*0178*/ 	.short	0x0100
        /*017a*/ 	.byte	0x07
	.zero		1


	//   ....[9]....
        /*017c*/ 	.word	0x00000690
        /*0180*/ 	.word	0x000000ff
        /*0184*/ 	.word	0x000000f0
        /*0188*/ 	.short	0x0100
        /*018a*/ 	.byte	0x07
	.zero		1


	//   ....[10]....
        /*018c*/ 	.word	0x000006a0
        /*0190*/ 	.word	0x000000ff
        /*0194*/ 	.word	0x00000028
        /*0198*/ 	.short	0x0100
        /*019a*/ 	.byte	0x07
	.zero		1


	//   ....[11]....
        /*019c*/ 	.word	0x000006b0
        /*01a0*/ 	.word	0x000000ff
        /*01a4*/ 	.word	0x000000f8
        /*01a8*/ 	.short	0x0100
        /*01aa*/ 	.byte	0x07
	.zero		1


	//   ....[12]....
        /*01ac*/ 	.word	0x000006c0
        /*01b0*/ 	.word	0x000000ff
        /*01b4*/ 	.word	0x00000030
        /*01b8*/ 	.short	0x0100
        /*01ba*/ 	.byte	0x07
	.zero		1


	//   ....[13]....
        /*01bc*/ 	.word	0x000006d0
        /*01c0*/ 	.word	0x000000ff
        /*01c4*/ 	.word	0x00000100
        /*01c8*/ 	.short	0x0100
        /*01ca*/ 	.byte	0x07
	.zero		1


	//   ....[14]....
        /*01cc*/ 	.word	0x000006e0
        /*01d0*/ 	.word	0x000000ff
        /*01d4*/ 	.word	0x00000038
        /*01d8*/ 	.short	0x0100
        /*01da*/ 	.byte	0x07
	.zero		1


	//   ....[15]....
        /*01dc*/ 	.word	0x000006f0
        /*01e0*/ 	.word	0x000000ff
        /*01e4*/ 	.word	0x00000108
        /*01e8*/ 	.short	0x0100
        /*01ea*/ 	.byte	0x07
	.zero		1


	//   ....[16]....
        /*01ec*/ 	.word	0x00000700
        /*01f0*/ 	.word	0x000000ff
        /*01f4*/ 	.word	0x00000040
        /*01f8*/ 	.short	0x0100
        /*01fa*/ 	.byte	0x07
	.zero		1


	//   ....[17]....
        /*01fc*/ 	.word	0x00000710
        /*0200*/ 	.word	0x000000ff
        /*0204*/ 	.word	0x00000110
        /*0208*/ 	.short	0x0100
        /*020a*/ 	.byte	0x07
	.zero		1


	//   ....[18]....
        /*020c*/ 	.word	0x00000720
        /*0210*/ 	.word	0x000000ff
        /*0214*/ 	.word	0x00000048
        /*0218*/ 	.short	0x0100
        /*021a*/ 	.byte	0x07
	.zero		1


	//   ....[19]....
        /*021c*/ 	.word	0x00000730
        /*0220*/ 	.word	0x000000ff
        /*0224*/ 	.word	0x00000118
        /*0228*/ 	.short	0x0100
        /*022a*/ 	.byte	0x07
	.zero		1


	//   ....[20]....
        /*022c*/ 	.word	0x00000740
        /*0230*/ 	.word	0x000000ff
        /*0234*/ 	.word	0x00000050
        /*0238*/ 	.short	0x0100
        /*023a*/ 	.byte	0x07
	.zero		1


	//   ....[21]....
        /*023c*/ 	.word	0x00000750
        /*0240*/ 	.word	0x000000ff
        /*0244*/ 	.word	0x00000120
        /*0248*/ 	.short	0x0100
        /*024a*/ 	.byte	0x07
	.zero		1


	//   ....[22]....
        /*024c*/ 	.word	0x00000760
        /*0250*/ 	.word	0x000000ff
        /*0254*/ 	.word	0x00000058
        /*0258*/ 	.short	0x0100
        /*025a*/ 	.byte	0x07
	.zero		1


	//   ....[23]....
        /*025c*/ 	.word	0x00000770
        /*0260*/ 	.word	0x000000ff
        /*0264*/ 	.word	0x00000128
        /*0268*/ 	.short	0x0100
        /*026a*/ 	.byte	0x07
	.zero		1


	//   ....[24]....
        /*026c*/ 	.word	0x00000780
        /*0270*/ 	.word	0x000000ff
        /*0274*/ 	.word	0x00000060
        /*0278*/ 	.short	0x0100
        /*027a*/ 	.byte	0x07
	.zero		1


	//   ....[25]....
        /*027c*/ 	.word	0x00000790
        /*0280*/ 	.word	0x000000ff
        /*0284*/ 	.word	0x00000130
        /*0288*/ 	.short	0x0100
        /*028a*/ 	.byte	0x07
	.zero		1


	//   ....[26]....
        /*028c*/ 	.word	0x000007a0
        /*0290*/ 	.word	0x000000ff
        /*0294*/ 	.word	0x00000068
        /*0298*/ 	.short	0x0100
        /*029a*/ 	.byte	0x07
	.zero		1


	//   ....[27]....
        /*029c*/ 	.word	0x000007b0
        /*02a0*/ 	.word	0x000000ff
        /*02a4*/ 	.word	0x00000138
        /*02a8*/ 	.short	0x0100
        /*02aa*/ 	.byte	0x07
	.zero		1


	//   ....[28]....
        /*02ac*/ 	.word	0x000007c0
        /*02b0*/ 	.word	0x000000ff
        /*02b4*/ 	.word	0x00000070
        /*02b8*/ 	.short	0x0100
        /*02ba*/ 	.byte	0x07
	.zero		1


	//   ....[29]....
        /*02bc*/ 	.word	0x000007d0
        /*02c0*/ 	.word	0x000000ff
        /*02c4*/ 	.word	0x00000140
        /*02c8*/ 	.short	0x0100
        /*02ca*/ 	.byte	0x07
	.zero		1


	//   ....[30]....
        /*02cc*/ 	.word	0x000007e0
        /*02d0*/ 	.word	0x000000ff
        /*02d4*/ 	.word	0x00000078
        /*02d8*/ 	.short	0x0100
        /*02da*/ 	.byte	0x07
	.zero		1


	//   ....[31]....
        /*02dc*/ 	.word	0x000007f0
        /*02e0*/ 	.word	0x000000ff
        /*02e4*/ 	.word	0x00000148
        /*02e8*/ 	.short	0x0100
        /*02ea*/ 	.byte	0x07
	.zero		1


	//   ....[32]....
        /*02ec*/ 	.word	0x00000800
        /*02f0*/ 	.word	0x000000ff
        /*02f4*/ 	.word	0x00000080
        /*02f8*/ 	.short	0x0100
        /*02fa*/ 	.byte	0x07
	.zero		1


	//   ....[33]....
        /*02fc*/ 	.word	0x00000810
        /*0300*/ 	.word	0x000000ff
        /*0304*/ 	.word	0x00000150
        /*0308*/ 	.short	0x0100
        /*030a*/ 	.byte	0x07
	.zero		1


	//   ....[34]....
        /*030c*/ 	.word	0x00000820
        /*0310*/ 	.word	0x000000ff
        /*0314*/ 	.word	0x00000088
        /*0318*/ 	.short	0x0100
        /*031a*/ 	.byte	0x07
	.zero		1


	//   ....[35]....
        /*031c*/ 	.word	0x00000830
        /*0320*/ 	.word	0x000000ff
        /*0324*/ 	.word	0x00000158
        /*0328*/ 	.short	0x0100
        /*032a*/ 	.byte	0x07
	.zero		1


	//   ....[36]....
        /*032c*/ 	.word	0x00000840
        /*0330*/ 	.word	0x000000ff
        /*0334*/ 	.word	0x00000090
        /*0338*/ 	.short	0x0100
        /*033a*/ 	.byte	0x07
	.zero		1


	//   ....[37]....
        /*033c*/ 	.word	0x00000850
        /*0340*/ 	.word	0x000000ff
        /*0344*/ 	.word	0x00000160
        /*0348*/ 	.short	0x0100
        /*034a*/ 	.byte	0x07
	.zero		1


	//   ....[38]....
        /*034c*/ 	.word	0x00000860
        /*0350*/ 	.word	0x000000ff
        /*0354*/ 	.word	0x00000098
        /*0358*/ 	.short	0x0100
        /*035a*/ 	.byte	0x07
	.zero		1


	//   ....[39]....
        /*035c*/ 	.word	0x00000870
        /*0360*/ 	.word	0x000000ff
        /*0364*/ 	.word	0x00000168
        /*0368*/ 	.short	0x0100
        /*036a*/ 	.byte	0x07
	.zero		1


	//   ....[40]....
        /*036c*/ 	.word	0x00000880
        /*0370*/ 	.word	0x000000ff
        /*0374*/ 	.word	0x000000a0
        /*0378*/ 	.short	0x0100
        /*037a*/ 	.byte	0x07
	.zero		1


	//   ....[41]....
        /*037c*/ 	.word	0x00000890
        /*0380*/ 	.word	0x000000ff
        /*0384*/ 	.word	0x00000170
        /*0388*/ 	.short	0x0100
        /*038a*/ 	.byte	0x07
	.zero		1


	//   ....[42]....
        /*038c*/ 	.word	0x000008a0
        /*0390*/ 	.word	0x000000ff
        /*0394*/ 	.word	0x000000a8
        /*0398*/ 	.short	0x0100
        /*039a*/ 	.byte	0x07
	.zero		1


	//   ....[43]....
        /*039c*/ 	.word	0x000008b0
        /*03a0*/ 	.word	0x000000ff
        /*03a4*/ 	.word	0x00000178
        /*03a8*/ 	.short	0x0100
        /*03aa*/ 	.byte	0x07
	.zero		1


	//   ....[44]....
        /*03ac*/ 	.word	0x000008c0
        /*03b0*/ 	.word	0x000000ff
        /*03b4*/ 	.word	0x000000b0
        /*03b8*/ 	.short	0x0100
        /*03ba*/ 	.byte	0x07
	.zero		1


	//   ....[45]....
        /*03bc*/ 	.word	0x000008d0
        /*03c0*/ 	.word	0x000000ff
        /*03c4*/ 	.word	0x00000180
        /*03c8*/ 	.short	0x0100
        /*03ca*/ 	.byte	0x07
	.zero		1


	//   ....[46]....
        /*03cc*/ 	.word	0x000008e0
        /*03d0*/ 	.word	0x000000ff
        /*03d4*/ 	.word	0x000000b8
        /*03d8*/ 	.short	0x0100
        /*03da*/ 	.byte	0x07
	.zero		1


	//   ....[47]....
        /*03dc*/ 	.word	0x000008f0
        /*03e0*/ 	.word	0x000000ff
        /*03e4*/ 	.word	0x00000188
        /*03e8*/ 	.short	0x0100
        /*03ea*/ 	.byte	0x07
	.zero		1


	//   ....[48]....
        /*03ec*/ 	.word	0x00000900
        /*03f0*/ 	.word	0x000000ff
        /*03f4*/ 	.word	0x000000c0
        /*03f8*/ 	.short	0x0100
        /*03fa*/ 	.byte	0x07
	.zero		1


	//   ....[49]....
        /*03fc*/ 	.word	0x00000910
        /*0400*/ 	.word	0x000000ff
        /*0404*/ 	.word	0x00000190
        /*0408*/ 	.short	0x0100
        /*040a*/ 	.byte	0x07
	.zero		1


	//   ....[50]....
        /*040c*/ 	.word	0x00000920
        /*0410*/ 	.word	0x000000ff
        /*0414*/ 	.word	0x000000c8
        /*0418*/ 	.short	0x0100
        /*041a*/ 	.byte	0x07
	.zero		1


	//   ....[51]....
        /*041c*/ 	.word	0x00000930
        /*0420*/ 	.word	0x000000ff
        /*0424*/ 	.word	0x00000198
        /*0428*/ 	.short	0x0100
        /*042a*/ 	.byte	0x07
	.zero		1


	//   ....[52]....
        /*042c*/ 	.word	0x00000a70
        /*0430*/ 	.word	0x000000ff
        /*0434*/ 	.word	0x000001a0
        /*0438*/ 	.short	0x0100
        /*043a*/ 	.byte	0x07
	.zero		1


	//   ....[53]....
        /*043c*/ 	.word	0x00000a80
        /*0440*/ 	.word	0x000000ff
        /*0444*/ 	.word	0x000001b8
        /*0448*/ 	.short	0x0100
        /*044a*/ 	.byte	0x07
	.zero		1


	//   ....[54]....
        /*044c*/ 	.word	0x00000a90
        /*0450*/ 	.word	0x000000ff
        /*0454*/ 	.word	0x000001a8
        /*0458*/ 	.short	0x0100
        /*045a*/ 	.byte	0x07
	.zero		1


	//   ....[55]....
        /*045c*/ 	.word	0x00000aa0
        /*0460*/ 	.word	0x000000ff
        /*0464*/ 	.word	0x000001c0
        /*0468*/ 	.short	0x0100
        /*046a*/ 	.byte	0x07
	.zero		1


	//   ....[56]....
        /*046c*/ 	.word	0x00000ab0
        /*0470*/ 	.word	0x000000ff
        /*0474*/ 	.word	0x000001b0
        /*0478*/ 	.short	0x0100
        /*047a*/ 	.byte	0x07
	.zero		1


	//   ....[57]....
        /*047c*/ 	.word	0x00000ac0
        /*0480*/ 	.word	0x000000ff
        /*0484*/ 	.word	0x000001c8
        /*0488*/ 	.short	0x0100
        /*048a*/ 	.byte	0x07
	.zero		1


	//   ....[58]....
        /*048c*/ 	.word	0x00000bb0
        /*0490*/ 	.word	0x000000ff
        /*0494*/ 	.word	0x000001d0
        /*0498*/ 	.short	0x0100
        /*049a*/ 	.byte	0x06
	.zero		1


	//   ....[59]....
        /*049c*/ 	.word	0x00000bc0
        /*04a0*/ 	.word	0x000000ff
        /*04a4*/ 	.word	0x000001d8
        /*04a8*/ 	.short	0x0100
        /*04aa*/ 	.byte	0x06
	.zero		1


	//   ....[60]....
        /*04ac*/ 	.word	0x00000d00
        /*04b0*/ 	.word	0x000000ff
        /*04b4*/ 	.word	0x000001e0
        /*04b8*/ 	.short	0x0100
        /*04ba*/ 	.byte	0x06
	.zero		1


	//   ....[61]....
        /*04bc*/ 	.word	0x00000d10
        /*04c0*/ 	.word	0x000000ff
        /*04c4*/ 	.word	0x000001e8
        /*04c8*/ 	.short	0x0100
        /*04ca*/ 	.byte	0x06
	.zero		1


	//   ....[62]....
        /*04cc*/ 	.word	0x00000e40
        /*04d0*/ 	.word	0x000000ff
        /*04d4*/ 	.word	0x000001f0
        /*04d8*/ 	.short	0x0100
        /*04da*/ 	.byte	0x07
	.zero		1


	//   ....[63]....
        /*04dc*/ 	.word	0x00000e50
        /*04e0*/ 	.word	0x000000ff
        /*04e4*/ 	.word	0x00000200
        /*04e8*/ 	.short	0x0100
        /*04ea*/ 	.byte	0x07
	.zero		1


	//   ....[64]....
        /*04ec*/ 	.word	0x00000e60
        /*04f0*/ 	.word	0x000000ff
        /*04f4*/ 	.word	0x000001f8
        /*04f8*/ 	.short	0x0100
        /*04fa*/ 	.byte	0x07
	.zero		1


	//   ....[65]....
        /*04fc*/ 	.word	0x00000e70
        /*0500*/ 	.word	0x000000ff
        /*0504*/ 	.word	0x00000208
        /*0508*/ 	.short	0x0100
        /*050a*/ 	.byte	0x07
	.zero		1


	//   ....[66]....
        /*050c*/ 	.word	0x00001940
        /*0510*/ 	.word	0x000000ff
        /*0514*/ 	.word	0x000000d0
        /*0518*/ 	.short	0x010a
        /*051a*/ 	.byte	0x04
	.zero		1


	//   ....[67]....
        /*051c*/ 	.word	0x00001bf0
        /*0520*/ 	.word	0x000000ff
        /*0524*/ 	.word	0x000000d0
        /*0528*/ 	.short	0x010a
        /*052a*/ 	.byte	0x09
	.zero		1


	//   ....[68]....
        /*052c*/ 	.word	0x00001d80
        /*0530*/ 	.word	0x000000ff
        /*0534*/ 	.word	0x000000d0
        /*0538*/ 	.short	0x010a
        /*053a*/ 	.byte	0x08
	.zero		1


	//   ....[69]....
        /*053c*/ 	.word	0x00001f70
        /*0540*/ 	.word	0x000000ff
        /*0544*/ 	.word	0x000001d8
        /*0548*/ 	.short	0x0101
        /*054a*/ 	.byte	0x1e
	.zero		1


	//   ....[70]....
        /*054c*/ 	.word	0x00001f90
        /*0550*/ 	.word	0x000000ff
        /*0554*/ 	.word	0x000000d0
        /*0558*/ 	.short	0x010a
        /*055a*/ 	.byte	0x04
	.zero		1


	//   ....[71]....
        /*055c*/ 	.word	0x00002220
        /*0560*/ 	.word	0x000000ff
        /*0564*/ 	.word	0x000000d0
        /*0568*/ 	.short	0x010a
        /*056a*/ 	.byte	0x09
	.zero		1


	//   ....[72]....
        /*056c*/ 	.word	0x000023b0
        /*0570*/ 	.word	0x000000ff
        /*0574*/ 	.word	0x000000d0
        /*0578*/ 	.short	0x010a
        /*057a*/ 	.byte	0x08
	.zero		1


	//   ....[73]....
        /*057c*/ 	.word	0x000025e0
        /*0580*/ 	.word	0x000000ff
        /*0584*/ 	.word	0x000001e0
        /*0588*/ 	.short	0x010a
        /*058a*/ 	.byte	0x1e
	.zero		1


	//   ....[74]....
        /*058c*/ 	.word	0x000026a0
        /*0590*/ 	.word	0x000000ff
        /*0594*/ 	.word	0x00000000
        /*0598*/ 	.short	0x0101
        /*059a*/ 	.byte	0x04
	.zero		1


	//   ....[75]....
        /*059c*/ 	.word	0x00002b90
        /*05a0*/ 	.word	0x000000ff
        /*05a4*/ 	.word	0x00000000
        /*05a8*/ 	.short	0x010a
        /*05aa*/ 	.byte	0x04
	.zero		1


	//   ....[76]....
        /*05ac*/ 	.word	0x00002c20
        /*05b0*/ 	.word	0x000000ff
        /*05b4*/ 	.word	0x00000000
        /*05b8*/ 	.short	0x010a
        /*05ba*/ 	.byte	0x04
	.zero		1


	//   ....[77]....
        /*05bc*/ 	.word	0x00002cb0
        /*05c0*/ 	.word	0x000000ff
        /*05c4*/ 	.word	0x00000000
        /*05c8*/ 	.short	0x010a
        /*05ca*/ 	.byte	0x04
	.zero		1


	//   ....[78]....
        /*05cc*/ 	.word	0x00002d40
        /*05d0*/ 	.word	0x000000ff
        /*05d4*/ 	.word	0x00000000
        /*05d8*/ 	.short	0x010a
        /*05da*/ 	.byte	0x04
	.zero		1


	//   ....[79]....
        /*05dc*/ 	.word	0x00002dd0
        /*05e0*/ 	.word	0x000000ff
        /*05e4*/ 	.word	0x00000000
        /*05e8*/ 	.short	0x010a
        /*05ea*/ 	.byte	0x04
	.zero		1


	//   ....[80]....
        /*05ec*/ 	.word	0x00002e60
        /*05f0*/ 	.word	0x000000ff
        /*05f4*/ 	.word	0x00000000
        /*05f8*/ 	.short	0x010a
        /*05fa*/ 	.byte	0x04
	.zero		1


	//   ....[81]....
        /*05fc*/ 	.word	0x00002ef0
        /*0600*/ 	.word	0x000000ff
        /*0604*/ 	.word	0x00000000
        /*0608*/ 	.short	0x010a
        /*060a*/ 	.byte	0x04
	.zero		1


	//   ....[82]....
        /*060c*/ 	.word	0x00002f80
        /*0610*/ 	.word	0x000000ff
        /*0614*/ 	.word	0x00000000
        /*0618*/ 	.short	0x010a
        /*061a*/ 	.byte	0x04
	.zero		1


	//   ....[83]....
        /*061c*/ 	.word	0x00003010
        /*0620*/ 	.word	0x000000ff
        /*0624*/ 	.word	0x00000000
        /*0628*/ 	.short	0x010a
        /*062a*/ 	.byte	0x04
	.zero		1


	//   ....[84]....
        /*062c*/ 	.word	0x000030a0
        /*0630*/ 	.word	0x000000ff
        /*0634*/ 	.word	0x00000000
        /*0638*/ 	.short	0x010a
        /*063a*/ 	.byte	0x04
	.zero		1


	//   ....[85]....
        /*063c*/ 	.word	0x00003130
        /*0640*/ 	.word	0x000000ff
        /*0644*/ 	.word	0x00000000
        /*0648*/ 	.short	0x010a
        /*064a*/ 	.byte	0x04
	.zero		1


	//   ....[86]....
        /*064c*/ 	.word	0x000031c0
        /*0650*/ 	.word	0x000000ff
        /*0654*/ 	.word	0x00000000
        /*0658*/ 	.short	0x010a
        /*065a*/ 	.byte	0x04
	.zero		1


	//   ....[87]....
        /*065c*/ 	.word	0x00003250
        /*0660*/ 	.word	0x000000ff
        /*0664*/ 	.word	0x00000000
        /*0668*/ 	.short	0x010a
        /*066a*/ 	.byte	0x04
	.zero		1


	//   ....[88]....
        /*066c*/ 	.word	0x000032e0
        /*0670*/ 	.word	0x000000ff
        /*0674*/ 	.word	0x00000000
        /*0678*/ 	.short	0x010a
        /*067a*/ 	.byte	0x04
	.zero		1


	//   ....[89]....
        /*067c*/ 	.word	0x00003370
        /*0680*/ 	.word	0x000000ff
        /*0684*/ 	.word	0x00000000
        /*0688*/ 	.short	0x010a
        /*068a*/ 	.byte	0x04
	.zero		1


	//   ....[90]....
        /*068c*/ 	.word	0x00003400
        /*0690*/ 	.word	0x000000ff
        /*0694*/ 	.word	0x00000000
        /*0698*/ 	.short	0x010a
        /*069a*/ 	.byte	0x04
	.zero		1


	//   ....[91]....
        /*069c*/ 	.word	0x00003490
        /*06a0*/ 	.word	0x000000ff
        /*06a4*/ 	.word	0x00000000
        /*06a8*/ 	.short	0x010a
        /*06aa*/ 	.byte	0x04
	.zero		1


	//   ....[92]....
        /*06ac*/ 	.word	0x00003520
        /*06b0*/ 	.word	0x000000ff
        /*06b4*/ 	.word	0x00000000
        /*06b8*/ 	.short	0x010a
        /*06ba*/ 	.byte	0x04
	.zero		1


	//   ....[93]....
        /*06bc*/ 	.word	0x000035b0
        /*06c0*/ 	.word	0x000000ff
        /*06c4*/ 	.word	0x00000000
        /*06c8*/ 	.short	0x010a
        /*06ca*/ 	.byte	0x04
	.zero		1


	//   ....[94]....
        /*06cc*/ 	.word	0x00003640
        /*06d0*/ 	.word	0x000000ff
        /*06d4*/ 	.word	0x00000000
        /*06d8*/ 	.short	0x010a
        /*06da*/ 	.byte	0x04
	.zero		1


	//   ....[95]....
        /*06dc*/ 	.word	0x000036d0
        /*06e0*/ 	.word	0x000000ff
        /*06e4*/ 	.word	0x00000000
        /*06e8*/ 	.short	0x010a
        /*06ea*/ 	.byte	0x04
	.zero		1


	//   ....[96]....
        /*06ec*/ 	.word	0x00003760
        /*06f0*/ 	.word	0x000000ff
        /*06f4*/ 	.word	0x00000000
        /*06f8*/ 	.short	0x010a
        /*06fa*/ 	.byte	0x04
	.zero		1


	//   ....[97]....
        /*06fc*/ 	.word	0x000037f0
        /*0700*/ 	.word	0x000000ff
        /*0704*/ 	.word	0x00000000
        /*0708*/ 	.short	0x010a
        /*070a*/ 	.byte	0x04
	.zero		1


	//   ....[98]....
        /*070c*/ 	.word	0x00003880
        /*0710*/ 	.word	0x000000ff
        /*0714*/ 	.word	0x00000000
        /*0718*/ 	.short	0x010a
        /*071a*/ 	.byte	0x04
	.zero		1


	//   ....[99]....
        /*071c*/ 	.word	0x00003910
        /*0720*/ 	.word	0x000000ff
        /*0724*/ 	.word	0x00000000
        /*0728*/ 	.short	0x010a
        /*072a*/ 	.byte	0x04
	.zero		1


	//   ....[100]....
        /*072c*/ 	.word	0x000039b0
        /*0730*/ 	.word	0x00000000
        /*0734*/ 	.word	0x00000000
        /*0738*/ 	.short	0x010a
        /*073a*/ 	.byte	0xff
	.zero		1


	//   ....[101]....
        /*073c*/ 	.word	0x00003ae0
        /*0740*/ 	.word	0x000000ff
        /*0744*/ 	.word	0x000001e8
        /*0748*/ 	.short	0x010a
        /*074a*/ 	.byte	0x2d
	.zero		1


	//   ....[102]....
        /*074c*/ 	.word	0x00003b80
        /*0750*/ 	.word	0x000000ff
        /*0754*/ 	.word	0x000001e0
        /*0758*/ 	.short	0x010a
        /*075a*/ 	.byte	0x2d
	.zero		1


	//   ....[103]....
        /*075c*/ 	.word	0x00003c20
        /*0760*/ 	.word	0x000000ff
        /*0764*/ 	.word	0x00000000
        /*0768*/ 	.short	0x0101
        /*076a*/ 	.byte	0x06
	.zero		1


	//   ....[104]....
        /*076c*/ 	.word	0x00003c60
        /*0770*/ 	.word	0x000000ff
        /*0774*/ 	.word	0x000001e8
        /*0778*/ 	.short	0x0106
        /*077a*/ 	.byte	0x2d
	.zero		1


	//   ....[105]....
        /*077c*/ 	.word	0x00003ca0
        /*0780*/ 	.word	0x00000000
        /*0784*/ 	.word	0x000001e8
        /*0788*/ 	.short	0x010a
        /*078a*/ 	.byte	0xff
	.zero		1


	//   ....[106]....
        /*078c*/ 	.word	0x000041c0
        /*0790*/ 	.word	0x000000ff
        /*0794*/ 	.word	0x000001e0
        /*0798*/ 	.short	0x010a
        /*079a*/ 	.byte	0x06
	.zero		1


	//   ....[107]....
        /*079c*/ 	.word	0x00004270
        /*07a0*/ 	.word	0x000000ff
        /*07a4*/ 	.word	0x00000000
        /*07a8*/ 	.short	0x0101
        /*07aa*/ 	.byte	0x05
	.zero		1


	//   ....[108]....
        /*07ac*/ 	.word	0x00004280
        /*07b0*/ 	.word	0x000000ff
        /*07b4*/ 	.word	0x00000200
        /*07b8*/ 	.short	0x010a
        /*07ba*/ 	.byte	0x08
	.zero		1


	//   ....[109]....
        /*07bc*/ 	.word	0x00004310
        /*07c0*/ 	.word	0x000000ff
        /*07c4*/ 	.word	0x00000000
        /*07c8*/ 	.short	0x010a
        /*07ca*/ 	.byte	0x04
	.zero		1


	//   ....[110]....
        /*07cc*/ 	.word	0x00004380
        /*07d0*/ 	.word	0x000000ff
        /*07d4*/ 	.word	0x00000000
        /*07d8*/ 	.short	0x010a
        /*07da*/ 	.byte	0x07
	.zero		1


	//   ....[111]....
        /*07dc*/ 	.word	0x000044b0
        /*07e0*/ 	.word	0x000000ff
        /*07e4*/ 	.word	0x00000000
        /*07e8*/ 	.short	0x010a
        /*07ea*/ 	.byte	0x04
	.zero		1


	//   ....[112]....
        /*07ec*/ 	.word	0x00004700
        /*07f0*/ 	.word	0x000000ff
        /*07f4*/ 	.word	0x00000000
        /*07f8*/ 	.short	0x010a
        /*07fa*/ 	.byte	0x05
	.zero		1


	//   ....[113]....
        /*07fc*/ 	.word	0x00004790
        /*0800*/ 	.word	0x000000ff
        /*0804*/ 	.word	0x00000000
        /*0808*/ 	.short	0x010a
        /*080a*/ 	.byte	0x07
	.zero		1


	//   ....[114]....
        /*080c*/ 	.word	0x00004c50
        /*0810*/ 	.word	0x000000ff
        /*0814*/ 	.word	0x000001e0
        /*0818*/ 	.short	0x010a
        /*081a*/ 	.byte	0x0f
	.zero		1


	//   ....[115]....
        /*081c*/ 	.word	0x00004cf0
        /*0820*/ 	.word	0x000000ff
        /*0824*/ 	.word	0x00000000
        /*0828*/ 	.short	0x0101
        /*082a*/ 	.byte	0x0e
	.zero		1


	//   ....[116]....
        /*082c*/ 	.word	0x00005010
        /*0830*/ 	.word	0x000000ff
        /*0834*/ 	.word	0x000001d8
        /*0838*/ 	.short	0x010a
        /*083a*/ 	.byte	0x0f
	.zero		1


	//   ....[117]....
        /*083c*/ 	.word	0x00005230
        /*0840*/ 	.word	0x000000ff
        /*0844*/ 	.word	0x000001b8
        /*0848*/ 	.short	0x010a
        /*084a*/ 	.byte	0x13
	.zero		1


	//   ....[118]....
        /*084c*/ 	.word	0x00005540
        /*0850*/ 	.word	0x000000ff
        /*0854*/ 	.word	0x000001a0
        /*0858*/ 	.short	0x010b
        /*085a*/ 	.byte	0x13
	.zero		1


	//   ....[119]....
        /*085c*/ 	.word	0x000055c0
        /*0860*/ 	.word	0x000000ff
        /*0864*/ 	.word	0x00000000
        /*0868*/ 	.short	0x0101
        /*086a*/ 	.byte	0x15
	.zero		1


	//   ....[120]....
        /*086c*/ 	.word	0x000055f0
        /*0870*/ 	.word	0x000000ff
        /*0874*/ 	.word	0x000001b8
        /*0878*/ 	.short	0x010a
        /*087a*/ 	.byte	0x11
	.zero		1


	//   ....[121]....
        /*087c*/ 	.word	0x000057b0
        /*0880*/ 	.word	0x000000ff
        /*0884*/ 	.word	0x000001a0
        /*0888*/ 	.short	0x010b
        /*088a*/ 	.byte	0x11
	.zero		1


	//   ....[122]....
        /*088c*/ 	.word	0x00005820
        /*0890*/ 	.word	0x000000ff
        /*0894*/ 	.word	0x00000000
        /*0898*/ 	.short	0x0101
        /*089a*/ 	.byte	0x14
	.zero		1


	//   ....[123]....
        /*089c*/ 	.word	0x00005870
        /*08a0*/ 	.word	0x000000ff
        /*08a4*/ 	.word	0x00000000
        /*08a8*/ 	.short	0x010a
        /*08aa*/ 	.byte	0x04
	.zero		1


	//   ....[124]....
        /*08ac*/ 	.word	0x00005900
        /*08b0*/ 	.word	0x000000ff
        /*08b4*/ 	.word	0x00000000
        /*08b8*/ 	.short	0x010a
        /*08ba*/ 	.byte	0x04
	.zero		1


	//   ....[125]....
        /*08bc*/ 	.word	0x000059a0
        /*08c0*/ 	.word	0x00000000
        /*08c4*/ 	.word	0x00000000
        /*08c8*/ 	.short	0x010a
        /*08ca*/ 	.byte	0xff
	.zero		1


	//   ....[126]....
        /*08cc*/ 	.word	0x00005d30
        /*08d0*/ 	.word	0x000000ff
        /*08d4*/ 	.word	0x000001e0
        /*08d8*/ 	.short	0x010a
        /*08da*/ 	.byte	0x32
	.zero		1


	//   ....[127]....
        /*08dc*/ 	.word	0x00005e50
        /*08e0*/ 	.word	0x000000ff
        /*08e4*/ 	.word	0x00000000
        /*08e8*/ 	.short	0x0101
        /*08ea*/ 	.byte	0x04
	.zero		1


	//   ....[128]....
        /*08ec*/ 	.word	0x00006890
        /*08f0*/ 	.word	0x00000000
        /*08f4*/ 	.word	0x000001a0
        /*08f8*/ 	.short	0x010a
        /*08fa*/ 	.byte	0xff
	.zero		1


	//   ....[129]....
        /*08fc*/ 	.word	0x00006910
        /*0900*/ 	.word	0x00000054
        /*0904*/ 	.word	0x000001f0
        /*0908*/ 	.short	0x010a
        /*090a*/ 	.byte	0xff
	.zero		1


	//   ....[130]....
        /*090c*/ 	.word	0x000069f0
        /*0910*/ 	.word	0x00000000
        /*0914*/ 	.word	0x000001a0
        /*0918*/ 	.short	0x010a
        /*091a*/ 	.byte	0xff
	.zero		1


	//   ....[131]....
        /*091c*/ 	.word	0x00006b80
        /*0920*/ 	.word	0x00000054
        /*0924*/ 	.word	0x000001f0
        /*0928*/ 	.short	0x010a
        /*092a*/ 	.byte	0xff
	.zero		1


	//   ....[132]....
        /*092c*/ 	.word	0x00007360
        /*0930*/ 	.word	0x00000000
        /*0934*/ 	.word	0x00000000
        /*0938*/ 	.short	0x0101
        /*093a*/ 	.byte	0xff
	.zero		1


	//   ....[133]....
        /*093c*/ 	.word	0x00007370
        /*0940*/ 	.word	0x00000003
        /*0944*/ 	.word	0x000001a0
        /*0948*/ 	.short	0x010a
        /*094a*/ 	.byte	0xff
	.zero		1


	//   ....[134]....
        /*094c*/ 	.word	0x00007430
        /*0950*/ 	.word	0x00000003
        /*0954*/ 	.word	0x000001a0
        /*0958*/ 	.short	0x010a
        /*095a*/ 	.byte	0xff
	.zero		1


	//   ....[135]....
        /*095c*/ 	.word	0x00007790
        /*0960*/ 	.word	0x000000ff
        /*0964*/ 	.word	0x00000000
        /*0968*/ 	.short	0x0101
        /*096a*/ 	.byte	0x05
	.zero		1


	//   ....[136]....
        /*096c*/ 	.word	0x00007d30
        /*0970*/ 	.word	0x00000002
        /*0974*/ 	.word	0x00000000
        /*0978*/ 	.short	0x0101
        /*097a*/ 	.byte	0xff
	.zero		1


	//   ....[137]....
        /*097c*/ 	.word	0x00007f70
        /*0980*/ 	.word	0x000000ff
        /*0984*/ 	.word	0x00000000
        /*0988*/ 	.short	0x0101
        /*098a*/ 	.byte	0x04
	.zero		1


	//   ....[138]....
        /*098c*/ 	.word	0x00007fa0
        /*0990*/ 	.word	0x00000002
        /*0994*/ 	.word	0x000000d0
        /*0998*/ 	.short	0x010a
        /*099a*/ 	.byte	0xff
	.zero		1


	//   ....[139]....
        /*099c*/ 	.word	0x00008000
        /*09a0*/ 	.word	0x00000002
        /*09a4*/ 	.word	0x000000d0
        /*09a8*/ 	.short	0x010a
        /*09aa*/ 	.byte	0xff
	.zero		1


	//   ....[140]....
        /*09ac*/ 	.word	0x00008060
        /*09b0*/ 	.word	0x00000002
        /*09b4*/ 	.word	0x000001e0
        /*09b8*/ 	.short	0x010a
        /*09ba*/ 	.byte	0xff
	.zero		1


	//   ....[141]....
        /*09bc*/ 	.word	0x000080c0
        /*09c0*/ 	.word	0x00000000
        /*09c4*/ 	.word	0x00000000
        /*09c8*/ 	.short	0x010a
        /*09ca*/ 	.byte	0xff
	.zero		1


	//   ....[142]....
        /*09cc*/ 	.word	0x00008120
        /*09d0*/ 	.word	0x00000000
        /*09d4*/ 	.word	0x00000000
        /*09d8*/ 	.short	0x010a
        /*09da*/ 	.byte	0xff
	.zero		1


	//   ....[143]....
        /*09dc*/ 	.word	0x00008180
        /*09e0*/ 	.word	0x00000000
        /*09e4*/ 	.word	0x00000000
        /*09e8*/ 	.short	0x010a
        /*09ea*/ 	.byte	0xff
	.zero		1


	//   ....[144]....
        /*09ec*/ 	.word	0x000081e0
        /*09f0*/ 	.word	0x00000000
        /*09f4*/ 	.word	0x00000000
        /*09f8*/ 	.short	0x010a
        /*09fa*/ 	.byte	0xff
	.zero		1


	//   ....[145]....
        /*09fc*/ 	.word	0x00008240
        /*0a00*/ 	.word	0x00000000
        /*0a04*/ 	.word	0x00000000
        /*0a08*/ 	.short	0x010a
        /*0a0a*/ 	.byte	0xff
	.zero		1


	//   ....[146]....
        /*0a0c*/ 	.word	0x000082a0
        /*0a10*/ 	.word	0x00000000
        /*0a14*/ 	.word	0x00000000
        /*0a18*/ 	.short	0x010a
        /*0a1a*/ 	.byte	0xff
	.zero		1


	//   ....[147]....
        /*0a1c*/ 	.word	0x00008300
        /*0a20*/ 	.word	0x00000000
        /*0a24*/ 	.word	0x00000000
        /*0a28*/ 	.short	0x010a
        /*0a2a*/ 	.byte	0xff
	.zero		1


	//   ....[148]....
        /*0a2c*/ 	.word	0x00008360
        /*0a30*/ 	.word	0x00000000
        /*0a34*/ 	.word	0x00000000
        /*0a38*/ 	.short	0x010a
        /*0a3a*/ 	.byte	0xff
	.zero		1


	//   ....[149]....
        /*0a3c*/ 	.word	0x000083c0
        /*0a40*/ 	.word	0x00000000
        /*0a44*/ 	.word	0x00000000
        /*0a48*/ 	.short	0x010a
        /*0a4a*/ 	.byte	0xff
	.zero		1


	//   ....[150]....
        /*0a4c*/ 	.word	0x00008420
        /*0a50*/ 	.word	0x00000000
        /*0a54*/ 	.word	0x00000000
        /*0a58*/ 	.short	0x010a
        /*0a5a*/ 	.byte	0xff
	.zero		1


	//   ....[151]....
        /*0a5c*/ 	.word	0x00008480
        /*0a60*/ 	.word	0x00000000
        /*0a64*/ 	.word	0x00000000
        /*0a68*/ 	.short	0x010a
        /*0a6a*/ 	.byte	0xff
	.zero		1


	//   ....[152]....
        /*0a6c*/ 	.word	0x000084e0
        /*0a70*/ 	.word	0x00000000
        /*0a74*/ 	.word	0x00000000
        /*0a78*/ 	.short	0x010a
        /*0a7a*/ 	.byte	0xff
	.zero		1


	//   ....[153]....
        /*0a7c*/ 	.word	0x00008540
        /*0a80*/ 	.word	0x00000000
        /*0a84*/ 	.word	0x00000000
        /*0a88*/ 	.short	0x010a
        /*0a8a*/ 	.byte	0xff
	.zero		1


	//   ....[154]....
        /*0a8c*/ 	.word	0x000085a0
        /*0a90*/ 	.word	0x00000000
        /*0a94*/ 	.word	0x00000000
        /*0a98*/ 	.short	0x010a
        /*0a9a*/ 	.byte	0xff
	.zero		1


	//   ....[155]....
        /*0a9c*/ 	.word	0x00008600
        /*0aa0*/ 	.word	0x00000000
        /*0aa4*/ 	.word	0x00000000
        /*0aa8*/ 	.short	0x010a
        /*0aaa*/ 	.byte	0xff
	.zero		1


	//   ....[156]....
        /*0aac*/ 	.word	0x00008660
        /*0ab0*/ 	.word	0x00000000
        /*0ab4*/ 	.word	0x00000000
        /*0ab8*/ 	.short	0x010a
        /*0aba*/ 	.byte	0xff
	.zero		1


	//   ....[157]....
        /*0abc*/ 	.word	0x000086c0
        /*0ac0*/ 	.word	0x00000000
        /*0ac4*/ 	.word	0x00000000
        /*0ac8*/ 	.short	0x010a
        /*0aca*/ 	.byte	0xff
	.zero		1


	//   ....[158]....
        /*0acc*/ 	.word	0x00008720
        /*0ad0*/ 	.word	0x00000000
        /*0ad4*/ 	.word	0x00000000
        /*0ad8*/ 	.short	0x010a
        /*0ada*/ 	.byte	0xff
	.zero		1


	//   ....[159]....
        /*0adc*/ 	.word	0x00008780
        /*0ae0*/ 	.word	0x00000000
        /*0ae4*/ 	.word	0x00000000
        /*0ae8*/ 	.short	0x010a
        /*0aea*/ 	.byte	0xff
	.zero		1


	//   ....[160]....
        /*0aec*/ 	.word	0x000087e0
        /*0af0*/ 	.word	0x00000000
        /*0af4*/ 	.word	0x00000000
        /*0af8*/ 	.short	0x010a
        /*0afa*/ 	.byte	0xff
	.zero		1


	//   ....[161]....
        /*0afc*/ 	.word	0x00008840
        /*0b00*/ 	.word	0x00000000
        /*0b04*/ 	.word	0x00000000
        /*0b08*/ 	.short	0x010a
        /*0b0a*/ 	.byte	0xff
	.zero		1


	//   ....[162]....
        /*0b0c*/ 	.word	0x000088a0
        /*0b10*/ 	.word	0x00000000
        /*0b14*/ 	.word	0x00000000
        /*0b18*/ 	.short	0x010a
        /*0b1a*/ 	.byte	0xff
	.zero		1


	//   ....[163]....
        /*0b1c*/ 	.word	0x00008900
        /*0b20*/ 	.word	0x00000000
        /*0b24*/ 	.word	0x00000000
        /*0b28*/ 	.short	0x010a
        /*0b2a*/ 	.byte	0xff
	.zero		1


	//   ....[164]....
        /*0b2c*/ 	.word	0x00008960
        /*0b30*/ 	.word	0x00000000
        /*0b34*/ 	.word	0x00000000
        /*0b38*/ 	.short	0x010a
        /*0b3a*/ 	.byte	0xff
	.zero		1


	//   ....[165]....
        /*0b3c*/ 	.word	0x000089c0
        /*0b40*/ 	.word	0x00000000
        /*0b44*/ 	.word	0x00000000
        /*0b48*/ 	.short	0x010a
        /*0b4a*/ 	.byte	0xff
	.zero		1


	//   ....[166]....
        /*0b4c*/ 	.word	0x00008a20
        /*0b50*/ 	.word	0x00000004
        /*0b54*/ 	.word	0x000001e8
        /*0b58*/ 	.short	0x010a
        /*0b5a*/ 	.byte	0xff
	.zero		1


	//   ....[167]....
        /*0b5c*/ 	.word	0x00008a80
        /*0b60*/ 	.word	0x00000004
        /*0b64*/ 	.word	0x000001e0
        /*0b68*/ 	.short	0x010a
        /*0b6a*/ 	.byte	0xff
	.zero		1


	//   ....[168]....
        /*0b6c*/ 	.word	0x00008ae0
        /*0b70*/ 	.word	0x00000000
        /*0b74*/ 	.word	0x000001e0
        /*0b78*/ 	.short	0x010a
        /*0b7a*/ 	.byte	0xff
	.zero		1


	//   ....[169]....
        /*0b7c*/ 	.word	0x00008b40
        /*0b80*/ 	.word	0x00000005
        /*0b84*/ 	.word	0x00000200
        /*0b88*/ 	.short	0x010a
        /*0b8a*/ 	.byte	0xff
	.zero		1


	//   ....[170]....
        /*0b8c*/ 	.word	0x00008ba0
        /*0b90*/ 	.word	0x00000000
        /*0b94*/ 	.word	0x00000000
        /*0b98*/ 	.short	0x010a
        /*0b9a*/ 	.byte	0xff
	.zero		1


	//   ....[171]....
        /*0b9c*/ 	.word	0x00008c00
        /*0ba0*/ 	.word	0x00000000
        /*0ba4*/ 	.word	0x00000000
        /*0ba8*/ 	.short	0x010a
        /*0baa*/ 	.byte	0xff
	.zero		1


	//   ....[172]....
        /*0bac*/ 	.word	0x00008c60
        /*0bb0*/ 	.word	0x00000000
        /*0bb4*/ 	.word	0x00000000
        /*0bb8*/ 	.short	0x010a
        /*0bba*/ 	.byte	0xff
	.zero		1


	//   ....[173]....
        /*0bbc*/ 	.word	0x00008cc0
        /*0bc0*/ 	.word	0x00000000
        /*0bc4*/ 	.word	0x000001e0
        /*0bc8*/ 	.short	0x010a
        /*0bca*/ 	.byte	0xff
	.zero		1


	//   ....[174]....
        /*0bcc*/ 	.word	0x00008d20
        /*0bd0*/ 	.word	0x00000000
        /*0bd4*/ 	.word	0x000001d8
        /*0bd8*/ 	.short	0x010a
        /*0bda*/ 	.byte	0xff
	.zero		1


	//   ....[175]....
        /*0bdc*/ 	.word	0x00008d80
        /*0be0*/ 	.word	0x00000003
        /*0be4*/ 	.word	0x000001b8
        /*0be8*/ 	.short	0x010a
        /*0bea*/ 	.byte	0xff
	.zero		1


	//   ....[176]....
        /*0bec*/ 	.word	0x00008de0
        /*0bf0*/ 	.word	0x00000003
        /*0bf4*/ 	.word	0x000001b8
        /*0bf8*/ 	.short	0x010a
        /*0bfa*/ 	.byte	0xff
	.zero		1


	//   ....[177]....
        /*0bfc*/ 	.word	0x00008e40
        /*0c00*/ 	.word	0x00000000
        /*0c04*/ 	.word	0x00000000
        /*0c08*/ 	.short	0x010a
        /*0c0a*/ 	.byte	0xff
	.zero		1


	//   ....[178]....
        /*0c0c*/ 	.word	0x00008ea0
        /*0c10*/ 	.word	0x00000000
        /*0c14*/ 	.word	0x00000000
        /*0c18*/ 	.short	0x010a
        /*0c1a*/ 	.byte	0xff
	.zero		1


	//   ....[179]....
        /*0c1c*/ 	.word	0x00008f00
        /*0c20*/ 	.word	0x00000000
        /*0c24*/ 	.word	0x000001e0
        /*0c28*/ 	.short	0x010a
        /*0c2a*/ 	.byte	0xff
	.zero		1


	//   ....[180]....
        /*0c2c*/ 	.word	0x00008f50
        /*0c30*/ 	.word	0x00000000
        /*0c34*/ 	.word	0x000001a0
        /*0c38*/ 	.short	0x010a
        /*0c3a*/ 	.byte	0xff
	.zero		1


	//   ....[181]....
        /*0c3c*/ 	.word	0x00008fa0
        /*0c40*/ 	.word	0x00000054
        /*0c44*/ 	.word	0x000001f0
        /*0c48*/ 	.short	0x010a
        /*0c4a*/ 	.byte	0xff
	.zero		1


	//   ....[182]....
        /*0c4c*/ 	.word	0x00008ff0
        /*0c50*/ 	.word	0x00000003
        /*0c54*/ 	.word	0x000001a0
        /*0c58*/ 	.short	0x010a
        /*0c5a*/ 	.byte	0xff
	.zero		1


	//----- nvinfo : EIATTR_NUM_MBARRIERS
	.align		4
.L_47:
        /*0c5c*/ 	.byte	0x03, 0x38
        /*0c5e*/ 	.short	0x0042


	//----- nvinfo : EIATTR_EXIT_INSTR_OFFSETS
	.align		4
        /*0c60*/ 	.byte	0x04, 0x1c
        /*0c62*/ 	.short	(.L_49 - .L_48)


	//   ....[0]....
.L_48:
        /*0c64*/ 	.word	0x000039e0


	//   ....[1]....
        /*0c68*/ 	.word	0x00003c70


	//   ....[2]....
        /*0c6c*/ 	.word	0x00003cd0


	//   ....[3]....
        /*0c70*/ 	.word	0x00004a00


	//   ....[4]....
        /*0c74*/ 	.word	0x000059d0


	//   ....[5]....
        /*0c78*/ 	.word	0x00005a10


	//   ....[6]....
        /*0c7c*/ 	.word	0x00007e60


	//   ....[7]....
        /*0c80*/ 	.word	0x00007ee0


	//   ....[8]....
        /*0c84*/ 	.word	0x00007f10


	//   ....[9]....
        /*0c88*/ 	.word	0x00007f80


	//----- nvinfo : EIATTR_MAX_THREADS
	.align		4
.L_49:
        /*0c8c*/ 	.byte	0x04, 0x05
        /*0c8e*/ 	.short	(.L_51 - .L_50)
.L_50:
        /*0c90*/ 	.word	0x00000100
        /*0c94*/ 	.word	0x00000001
        /*0c98*/ 	.word	0x00000001


	//----- nvinfo : EIATTR_CRS_STACK_SIZE
	.align		4
.L_51:
        /*0c9c*/ 	.byte	0x04, 0x1e
        /*0c9e*/ 	.short	(.L_53 - .L_52)
.L_52:
        /*0ca0*/ 	.word	0x00000000


	//----- nvinfo : EIATTR_CBANK_PARAM_SIZE
	.align		4
.L_53:
        /*0ca4*/ 	.byte	0x03, 0x19
        /*0ca6*/ 	.short	0x0800


	//----- nvinfo : EIATTR_PARAM_CBANK
	.align		4
        /*0ca8*/ 	.byte	0x04, 0x0a
        /*0caa*/ 	.short	(.L_55 - .L_54)
	.align		4
.L_54:
        /*0cac*/ 	.word	index@(.nv.constant0._ZN7cutlass13device_kernelINS_4conv6kernel13ConvUniversalINS1_16ConvProblemShapeILNS1_8OperatorE1ELi2EEENS1_10collective14CollectiveConvINS1_47MainloopSm100TmaUmmaWarpSpecializedImplicitGemmILS5_1ELi26ELi2ELi1ELi2EN4cute5tupleIJNSA_1CILi2EEENSC_ILi1EEESE_EEEEENSB_IJNSC_ILi64EEESH_NSB_IJNSC_ILi32EEEEEEEEENS_6half_tESL_NSA_8TiledMMAINSA_8MMA_AtomIJNSA_20SM100_MMA_F16BF16_SSISL_SL_fLi64ELi64ELNSA_4UMMA5MajorE0ELSQ_1ELNSP_7ScaleInE0ELSR_0EEEEEENSA_6LayoutINSB_IJSE_SE_SE_EEENSB_IJNSC_ILi0EEESW_SW_EEEEENSB_IJNSA_10UnderscoreESZ_SZ_EEEEENS7_6detail27Sm100ImplicitGemmTileTraitsINSA_20SM90_TMA_LOAD_IM2COLENSA_14ComposedLayoutINSA_7SwizzleILi2ELi4ELi3EEENSA_18smem_ptr_flag_bitsILi16EEENSU_INSB_IJNSC_ILi8EEESI_EEENSB_IJSI_SE_EEEEEEEvEENS13_INSA_23SM90_TMA_LOAD_MULTICASTENS15_INS16_ILi3ELi4ELi3EEES19_NSU_INSB_IJSH_S1A_EEENSB_IJSE_SH_EEEEEEEvEEEENS_8epilogue10collective18CollectiveEpilogueINS1O_23Sm100TmaWarpSpecializedILi3ELi2ELi16ELb1ELb0EEEJSK_NSB_IJNSU_ISH_SE_EENSU_ISI_SE_EEEEESL_NSB_IJNSB_IJlllEEESE_SW_EEESL_S1X_NS1O_6fusion15FusionCallbacksIS1S_NS1Y_17LinearCombinationISL_fSL_fLNS_15FloatRoundStyleE2EEESK_S1V_JEEENSA_5SM1004TMEM4LOAD26SM100_TMEM_LOAD_16dp256b4xES14_S1E_NSA_17SM75_U32x4_LDSM_NENSA_21SM90_TMA_STORE_IM2COLES1E_NSA_17SM90_U32x4_STSM_NENSA_39AutoVectorizingCopyWithAssumedAlignmentILi128EEEEEEvvEEEEvNT_6ParamsE)
        /*0cb0*/ 	.short	0x0380
        /*0cb2*/ 	.short	0x0800


	//----- nvinfo : EIATTR_SW_WAR
	.align		4
.L_55:
        /*0cb4*/ 	.byte	0x04, 0x36
        /*0cb6*/ 	.short	(.L_57 - .L_56)
.L_56:
        /*0cb8*/ 	.word	0x00000008
.L_57:


//--------------------- .nv.callgraph             --------------------------
	.section	.nv.callgraph,"",@"SHT_CUDA_CALLGRAPH"
	.align	4
	.sectionentsize	8
	.align		4
        /*0000*/ 	.word	0x00000000
	.align		4
        /*0004*/ 	.word	0xffffffff
	.align		4
        /*0008*/ 	.word	index@(_ZN7cutlass13device_kernelINS_4conv6kernel13ConvUniversalINS1_16ConvProblemShapeILNS1_8OperatorE1ELi2EEENS1_10collective14CollectiveConvINS1_47MainloopSm100TmaUmmaWarpSpecializedImplicitGemmILS5_1ELi26ELi2ELi1ELi2EN4cute5tupleIJNSA_1CILi2EEENSC_ILi1EEESE_EEEEENSB_IJNSC_ILi64EEESH_NSB_IJNSC_ILi32EEEEEEEEENS_6half_tESL_NSA_8TiledMMAINSA_8MMA_AtomIJNSA_20SM100_MMA_F16BF16_SSISL_SL_fLi64ELi64ELNSA_4UMMA5MajorE0ELSQ_1ELNSP_7ScaleInE0ELSR_0EEEEEENSA_6LayoutINSB_IJSE_SE_SE_EEENSB_IJNSC_ILi0EEESW_SW_EEEEENSB_IJNSA_10UnderscoreESZ_SZ_EEEEENS7_6detail27Sm100ImplicitGemmTileTraitsINSA_20SM90_TMA_LOAD_IM2COLENSA_14ComposedLayoutINSA_7SwizzleILi2ELi4ELi3EEENSA_18smem_ptr_flag_bitsILi16EEENSU_INSB_IJNSC_ILi8EEESI_EEENSB_IJSI_SE_EEEEEEEvEENS13_INSA_23SM90_TMA_LOAD_MULTICASTENS15_INS16_ILi3ELi4ELi3EEES19_NSU_INSB_IJSH_S1A_EEENSB_IJSE_SH_EEEEEEEvEEEENS_8epilogue10collective18CollectiveEpilogueINS1O_23Sm100TmaWarpSpecializedILi3ELi2ELi16ELb1ELb0EEEJSK_NSB_IJNSU_ISH_SE_EENSU_ISI_SE_EEEEESL_NSB_IJNSB_IJlllEEESE_SW_EEESL_S1X_NS1O_6fusion15FusionCallbacksIS1S_NS1Y_17LinearCombinationISL_fSL_fLNS_15FloatRoundStyleE2EEESK_S1V_JEEENSA_5SM1004TMEM4LOAD26SM100_TMEM_LOAD_16dp256b4xES14_S1E_NSA_17SM75_U32x4_LDSM_NENSA_21SM90_TMA_STORE_IM2COLES1E_NSA_17SM90_U32x4_STSM_NENSA_39AutoVectorizingCopyWithAssumedAlignmentILi128EEEEEEvvEEEEvNT_6ParamsE)
	.align		4
        /*000c*/ 	.word	index@(__assertfail)
	.align		4
        /*0010*/ 	.word	0x00000000
	.align		4
        /*0014*/ 	.word	0xfffffffe
	.align		4
        /*0018*/ 	.word	0x00000000
	.align		4
        /*001c*/ 	.word	0xfffffffd
	.align		4
        /*0020*/ 	.word	0x00000000
	.align		4
        /*0024*/ 	.word	0xfffffffc


//--------------------- .nv.constant4             --------------------------
	.section	.nv.constant4,"a",@progbits
	.align	8
	.align		8
.nv.constant4:
        /*0000*/ 	.dword	__assertfail
	.align		8
        /*0008*/ 	.dword	__unnamed_1
	.align		8
        /*0010*/ 	.dword	__unnamed_2
	.align		8
        /*0018*/ 	.dword	_ZN39_INTERNAL_c6bcbf5f_4_k_cu_37770b1c_29344cuda3std3__45__cpo5beginE
	.align		8
        /*0020*/ 	.dword	_ZN39_INTERNAL_c6bcbf5f_4_k_cu_37770b1c_29344cuda3std3__45__cpo3endE
	.align		8
        /*0028*/ 	.dword	_ZN39_INTERNAL_c6bcbf5f_4_k_cu_37770b1c_29344cuda3std3__45__cpo6cbeginE
	.align		8
        /*0030*/ 	.dword	_ZN39_INTERNAL_c6bcbf5f_4_k_cu_37770b1c_29344cuda3std3__45__cpo4cendE
	.align		8
        /*0038*/ 	.dword	_ZN39_INTERNAL_c6bcbf5f_4_k_cu_37770b1c_29344cuda3std3__441_GLOBAL__N__c6bcbf5f_4_k_cu_37770b1c_29346ignoreE
	.align		8
        /*0040*/ 	.dword	_ZN39_INTERNAL_c6bcbf5f_4_k_cu_37770b1c_29344cuda3std3__419piecewise_constructE
	.align		8
        /*0048*/ 	.dword	_ZN39_INTERNAL_c6bcbf5f_4_k_cu_37770b1c_29344cuda3std3__48in_placeE
	.align		8
        /*0050*/ 	.dword	_ZN39_INTERNAL_c6bcbf5f_4_k_cu_37770b1c_29344cuda3std6ranges3__45__cpo4swapE
	.align		8
        /*0058*/ 	.dword	_ZN39_INTERNAL_c6bcbf5f_4_k_cu_37770b1c_29344cuda3std6ranges3__45__cpo9iter_moveE
	.align		8
        /*0060*/ 	.dword	_ZN39_INTERNAL_c6bcbf5f_4_k_cu_37770b1c_29344cute7productE
	.align		8
        /*0068*/ 	.dword	_ZN39_INTERNAL_c6bcbf5f_4_k_cu_37770b1c_29344cute1_E
	.align		8
        /*0070*/ 	.dword	$str$27
	.align		8
        /*0078*/ 	.dword	$str$28
	.align		8
        /*0080*/ 	.dword	$str$29
	.align		8
        /*0088*/ 	.dword	$str$30


//--------------------- .text._ZN7cutlass13device_kernelINS_4conv6kernel13ConvUniversalINS1_16ConvProblemShapeILNS1_8OperatorE1ELi2EEENS1_10collective14CollectiveConvINS1_47MainloopSm100TmaUmmaWarpSpecializedImplicitGemmILS5_1ELi26ELi2ELi1ELi2EN4cute5tupleIJNSA_1CILi2EEENSC_ILi1EEESE_EEEEENSB_IJNSC_ILi64EEESH_NSB_IJNSC_ILi32EEEEEEEEENS_6half_tESL_NSA_8TiledMMAINSA_8MMA_AtomIJNSA_20SM100_MMA_F16BF16_SSISL_SL_fLi64ELi64ELNSA_4UMMA5MajorE0ELSQ_1ELNSP_7ScaleInE0ELSR_0EEEEEENSA_6LayoutINSB_IJSE_SE_SE_EEENSB_IJNSC_ILi0EEESW_SW_EEEEENSB_IJNSA_10UnderscoreESZ_SZ_EEEEENS7_6detail27Sm100ImplicitGemmTileTraitsINSA_20SM90_TMA_LOAD_IM2COLENSA_14ComposedLayoutINSA_7SwizzleILi2ELi4ELi3EEENSA_18smem_ptr_flag_bitsILi16EEENSU_INSB_IJNSC_ILi8EEESI_EEENSB_IJSI_SE_EEEEEEEvEENS13_INSA_23SM90_TMA_LOAD_MULTICASTENS15_INS16_ILi3ELi4ELi3EEES19_NSU_INSB_IJSH_S1A_EEENSB_IJSE_SH_EEEEEEEvEEEENS_8epilogue10collective18CollectiveEpilogueINS1O_23Sm100TmaWarpSpecializedILi3ELi2ELi16ELb1ELb0EEEJSK_NSB_IJNSU_ISH_SE_EENSU_ISI_SE_EEEEESL_NSB_IJNSB_IJlllEEESE_SW_EEESL_S1X_NS1O_6fusion15FusionCallbacksIS1S_NS1Y_17LinearCombinationISL_fSL_fLNS_15FloatRoundStyleE2EEESK_S1V_JEEENSA_5SM1004TMEM4LOAD26SM100_TMEM_LOAD_16dp256b4xES14_S1E_NSA_17SM75_U32x4_LDSM_NENSA_21SM90_TMA_STORE_IM2COLES1E_NSA_17SM90_U32x4_STSM_NENSA_39AutoVectorizingCopyWithAssumedAlignmentILi128EEEEEEvvEEEEvNT_6ParamsE --------------------------
	.section	.text._ZN7cutlass13device_kernelINS_4conv6kernel13ConvUniversalINS1_16ConvProblemShapeILNS1_8OperatorE1ELi2EEENS1_10collective14CollectiveConvINS1_47MainloopSm100TmaUmmaWarpSpecializedImplicitGemmILS5_1ELi26ELi2ELi1ELi2EN4cute5tupleIJNSA_1CILi2EEENSC_ILi1EEESE_EEEEENSB_IJNSC_ILi64EEESH_NSB_IJNSC_ILi32EEEEEEEEENS_6half_tESL_NSA_8TiledMMAINSA_8MMA_AtomIJNSA_20SM100_MMA_F16BF16_SSISL_SL_fLi64ELi64ELNSA_4UMMA5MajorE0ELSQ_1ELNSP_7ScaleInE0ELSR_0EEEEEENSA_6LayoutINSB_IJSE_SE_SE_EEENSB_IJNSC_ILi0EEESW_SW_EEEEENSB_IJNSA_10UnderscoreESZ_SZ_EEEEENS7_6detail27Sm100ImplicitGemmTileTraitsINSA_20SM90_TMA_LOAD_IM2COLENSA_14ComposedLayoutINSA_7SwizzleILi2ELi4ELi3EEENSA_18smem_ptr_flag_bitsILi16EEENSU_INSB_IJNSC_ILi8EEESI_EEENSB_IJSI_SE_EEEEEEEvEENS13_INSA_23SM90_TMA_LOAD_MULTICASTENS15_INS16_ILi3ELi4ELi3EEES19_NSU_INSB_IJSH_S1A_EEENSB_IJSE_SH_EEEEEEEvEEEENS_8epilogue10collective18CollectiveEpilogueINS1O_23Sm100TmaWarpSpecializedILi3ELi2ELi16ELb1ELb0EEEJSK_NSB_IJNSU_ISH_SE_EENSU_ISI_SE_EEEEESL_NSB_IJNSB_IJlllEEESE_SW_EEESL_S1X_NS1O_6fusion15FusionCallbacksIS1S_NS1Y_17LinearCombinationISL_fSL_fLNS_15FloatRoundStyleE2EEESK_S1V_JEEENSA_5SM1004TMEM4LOAD26SM100_TMEM_LOAD_16dp256b4xES14_S1E_NSA_17SM75_U32x4_LDSM_NENSA_21SM90_TMA_STORE_IM2COLES1E_NSA_17SM90_U32x4_STSM_NENSA_39AutoVectorizingCopyWithAssumedAlignmentILi128EEEEEEvvEEEEvNT_6ParamsE,"ax",@progbits
	.align	128
.text._ZN7cutlass13device_kernelINS_4conv6kernel13ConvUniversalINS1_16ConvProblemShapeILNS1_8OperatorE1ELi2EEENS1_10collective14CollectiveConvINS1_47MainloopSm100TmaUmmaWarpSpecializedImplicitGemmILS5_1ELi26ELi2ELi1ELi2EN4cute5tupleIJNSA_1CILi2EEENSC_ILi1EEESE_EEEEENSB_IJNSC_ILi64EEESH_NSB_IJNSC_ILi32EEEEEEEEENS_6half_tESL_NSA_8TiledMMAINSA_8MMA_AtomIJNSA_20SM100_MMA_F16BF16_SSISL_SL_fLi64ELi64ELNSA_4UMMA5MajorE0ELSQ_1ELNSP_7ScaleInE0ELSR_0EEEEEENSA_6LayoutINSB_IJSE_SE_SE_EEENSB_IJNSC_ILi0EEESW_SW_EEEEENSB_IJNSA_10UnderscoreESZ_SZ_EEEEENS7_6detail27Sm100ImplicitGemmTileTraitsINSA_20SM90_TMA_LOAD_IM2COLENSA_14ComposedLayoutINSA_7SwizzleILi2ELi4ELi3EEENSA_18smem_ptr_flag_bitsILi16EEENSU_INSB_IJNSC_ILi8EEESI_EEENSB_IJSI_SE_EEEEEEEvEENS13_INSA_23SM90_TMA_LOAD_MULTICASTENS15_INS16_ILi3ELi4ELi3EEES19_NSU_INSB_IJSH_S1A_EEENSB_IJSE_SH_EEEEEEEvEEEENS_8epilogue10collective18CollectiveEpilogueINS1O_23Sm100TmaWarpSpecializedILi3ELi2ELi16ELb1ELb0EEEJSK_NSB_IJNSU_ISH_SE_EENSU_ISI_SE_EEEEESL_NSB_IJNSB_IJlllEEESE_SW_EEESL_S1X_NS1O_6fusion15FusionCallbacksIS1S_NS1Y_17LinearCombinationISL_fSL_fLNS_15FloatRoundStyleE2EEESK_S1V_JEEENSA_5SM1004TMEM4LOAD26SM100_TMEM_LOAD_16dp256b4xES14_S1E_NSA_17SM75_U32x4_LDSM_NENSA_21SM90_TMA_STORE_IM2COLES1E_NSA_17SM90_U32x4_STSM_NENSA_39AutoVectorizingCopyWithAssumedAlignmentILi128EEEEEEvvEEEEvNT_6ParamsE:
        .type           _ZN7cutlass13device_kernelINS_4conv6kernel13ConvUniversalINS1_16ConvProblemShapeILNS1_8OperatorE1ELi2EEENS1_10collective14CollectiveConvINS1_47MainloopSm100TmaUmmaWarpSpecializedImplicitGemmILS5_1ELi26ELi2ELi1ELi2EN4cute5tupleIJNSA_1CILi2EEENSC_ILi1EEESE_EEEEENSB_IJNSC_ILi64EEESH_NSB_IJNSC_ILi32EEEEEEEEENS_6half_tESL_NSA_8TiledMMAINSA_8MMA_AtomIJNSA_20SM100_MMA_F16BF16_SSISL_SL_fLi64ELi64ELNSA_4UMMA5MajorE0ELSQ_1ELNSP_7ScaleInE0ELSR_0EEEEEENSA_6LayoutINSB_IJSE_SE_SE_EEENSB_IJNSC_ILi0EEESW_SW_EEEEENSB_IJNSA_10UnderscoreESZ_SZ_EEEEENS7_6detail27Sm100ImplicitGemmTileTraitsINSA_20SM90_TMA_LOAD_IM2COLENSA_14ComposedLayoutINSA_7SwizzleILi2ELi4ELi3EEENSA_18smem_ptr_flag_bitsILi16EEENSU_INSB_IJNSC_ILi8EEESI_EEENSB_IJSI_SE_EEEEEEEvEENS13_INSA_23SM90_TMA_LOAD_MULTICASTENS15_INS16_ILi3ELi4ELi3EEES19_NSU_INSB_IJSH_S1A_EEENSB_IJSE_SH_EEEEEEEvEEEENS_8epilogue10collective18CollectiveEpilogueINS1O_23Sm100TmaWarpSpecializedILi3ELi2ELi16ELb1ELb0EEEJSK_NSB_IJNSU_ISH_SE_EENSU_ISI_SE_EEEEESL_NSB_IJNSB_IJlllEEESE_SW_EEESL_S1X_NS1O_6fusion15FusionCallbacksIS1S_NS1Y_17LinearCombinationISL_fSL_fLNS_15FloatRoundStyleE2EEESK_S1V_JEEENSA_5SM1004TMEM4LOAD26SM100_TMEM_LOAD_16dp256b4xES14_S1E_NSA_17SM75_U32x4_LDSM_NENSA_21SM90_TMA_STORE_IM2COLES1E_NSA_17SM90_U32x4_STSM_NENSA_39AutoVectorizingCopyWithAssumedAlignmentILi128EEEEEEvvEEEEvNT_6ParamsE,@function
        .size           _ZN7cutlass13device_kernelINS_4conv6kernel13ConvUniversalINS1_16ConvProblemShapeILNS1_8OperatorE1ELi2EEENS1_10collective14CollectiveConvINS1_47MainloopSm100TmaUmmaWarpSpecializedImplicitGemmILS5_1ELi26ELi2ELi1ELi2EN4cute5tupleIJNSA_1CILi2EEENSC_ILi1EEESE_EEEEENSB_IJNSC_ILi64EEESH_NSB_IJNSC_ILi32EEEEEEEEENS_6half_tESL_NSA_8TiledMMAINSA_8MMA_AtomIJNSA_20SM100_MMA_F16BF16_SSISL_SL_fLi64ELi64ELNSA_4UMMA5MajorE0ELSQ_1ELNSP_7ScaleInE0ELSR_0EEEEEENSA_6LayoutINSB_IJSE_SE_SE_EEENSB_IJNSC_ILi0EEESW_SW_EEEEENSB_IJNSA_10UnderscoreESZ_SZ_EEEEENS7_6detail27Sm100ImplicitGemmTileTraitsINSA_20SM90_TMA_LOAD_IM2COLENSA_14ComposedLayoutINSA_7SwizzleILi2ELi4ELi3EEENSA_18smem_ptr_flag_bitsILi16EEENSU_INSB_IJNSC_ILi8EEESI_EEENSB_IJSI_SE_EEEEEEEvEENS13_INSA_23SM90_TMA_LOAD_MULTICASTENS15_INS16_ILi3ELi4ELi3EEES19_NSU_INSB_IJSH_S1A_EEENSB_IJSE_SH_EEEEEEEvEEEENS_8epilogue10collective18CollectiveEpilogueINS1O_23Sm100TmaWarpSpecializedILi3ELi2ELi16ELb1ELb0EEEJSK_NSB_IJNSU_ISH_SE_EENSU_ISI_SE_EEEEESL_NSB_IJNSB_IJlllEEESE_SW_EEESL_S1X_NS1O_6fusion15FusionCallbacksIS1S_NS1Y_17LinearCombinationISL_fSL_fLNS_15FloatRoundStyleE2EEESK_S1V_JEEENSA_5SM1004TMEM4LOAD26SM100_TMEM_LOAD_16dp256b4xES14_S1E_NSA_17SM75_U32x4_LDSM_NENSA_21SM90_TMA_STORE_IM2COLES1E_NSA_17SM90_U32x4_STSM_NENSA_39AutoVectorizingCopyWithAssumedAlignmentILi128EEEEEEvvEEEEvNT_6ParamsE,(.L_x_218 - _ZN7cutlass13device_kernelINS_4conv6kernel13ConvUniversalINS1_16ConvProblemShapeILNS1_8OperatorE1ELi2EEENS1_10collective14CollectiveConvINS1_47MainloopSm100TmaUmmaWarpSpecializedImplicitGemmILS5_1ELi26ELi2ELi1ELi2EN4cute5tupleIJNSA_1CILi2EEENSC_ILi1EEESE_EEEEENSB_IJNSC_ILi64EEESH_NSB_IJNSC_ILi32EEEEEEEEENS_6half_tESL_NSA_8TiledMMAINSA_8MMA_AtomIJNSA_20SM100_MMA_F16BF16_SSISL_SL_fLi64ELi64ELNSA_4UMMA5MajorE0ELSQ_1ELNSP_7ScaleInE0ELSR_0EEEEEENSA_6LayoutINSB_IJSE_SE_SE_EEENSB_IJNSC_ILi0EEESW_SW_EEEEENSB_IJNSA_10UnderscoreESZ_SZ_EEEEENS7_6detail27Sm100ImplicitGemmTileTraitsINSA_20SM90_TMA_LOAD_IM2COLENSA_14ComposedLayoutINSA_7SwizzleILi2ELi4ELi3EEENSA_18smem_ptr_flag_bitsILi16EEENSU_INSB_IJNSC_ILi8EEESI_EEENSB_IJSI_SE_EEEEEEEvEENS13_INSA_23SM90_TMA_LOAD_MULTICASTENS15_INS16_ILi3ELi4ELi3EEES19_NSU_INSB_IJSH_S1A_EEENSB_IJSE_SH_EEEEEEEvEEEENS_8epilogue10collective18CollectiveEpilogueINS1O_23Sm100TmaWarpSpecializedILi3ELi2ELi16ELb1ELb0EEEJSK_NSB_IJNSU_ISH_SE_EENSU_ISI_SE_EEEEESL_NSB_IJNSB_IJlllEEESE_SW_EEESL_S1X_NS1O_6fusion15FusionCallbacksIS1S_NS1Y_17LinearCombinationISL_fSL_fLNS_15FloatRoundStyleE2EEESK_S1V_JEEENSA_5SM1004TMEM4LOAD26SM100_TMEM_LOAD_16dp256b4xES14_S1E_NSA_17SM75_U32x4_LDSM_NENSA_21SM90_TMA_STORE_IM2COLES1E_NSA_17SM90_U32x4_STSM_NENSA_39AutoVectorizingCopyWithAssumedAlignmentILi128EEEEEEvvEEEEvNT_6ParamsE)
        .other          _ZN7cutlass13device_kernelINS_4conv6kernel13ConvUniversalINS1_16ConvProblemShapeILNS1_8OperatorE1ELi2EEENS1_10collective14CollectiveConvINS1_47MainloopSm100TmaUmmaWarpSpecializedImplicitGemmILS5_1ELi26ELi2ELi1ELi2EN4cute5tupleIJNSA_1CILi2EEENSC_ILi1EEESE_EEEEENSB_IJNSC_ILi64EEESH_NSB_IJNSC_ILi32EEEEEEEEENS_6half_tESL_NSA_8TiledMMAINSA_8MMA_AtomIJNSA_20SM100_MMA_F16BF16_SSISL_SL_fLi64ELi64ELNSA_4UMMA5MajorE0ELSQ_1ELNSP_7ScaleInE0ELSR_0EEEEEENSA_6LayoutINSB_IJSE_SE_SE_EEENSB_IJNSC_ILi0EEESW_SW_EEEEENSB_IJNSA_10UnderscoreESZ_SZ_EEEEENS7_6detail27Sm100ImplicitGemmTileTraitsINSA_20SM90_TMA_LOAD_IM2COLENSA_14ComposedLayoutINSA_7SwizzleILi2ELi4ELi3EEENSA_18smem_ptr_flag_bitsILi16EEENSU_INSB_IJNSC_ILi8EEESI_EEENSB_IJSI_SE_EEEEEEEvEENS13_INSA_23SM90_TMA_LOAD_MULTICASTENS15_INS16_ILi3ELi4ELi3EEES19_NSU_INSB_IJSH_S1A_EEENSB_IJSE_SH_EEEEEEEvEEEENS_8epilogue10collective18CollectiveEpilogueINS1O_23Sm100TmaWarpSpecializedILi3ELi2ELi16ELb1ELb0EEEJSK_NSB_IJNSU_ISH_SE_EENSU_ISI_SE_EEEEESL_NSB_IJNSB_IJlllEEESE_SW_EEESL_S1X_NS1O_6fusion15FusionCallbacksIS1S_NS1Y_17LinearCombinationISL_fSL_fLNS_15FloatRoundStyleE2EEESK_S1V_JEEENSA_5SM1004TMEM4LOAD26SM100_TMEM_LOAD_16dp256b4xES14_S1E_NSA_17SM75_U32x4_LDSM_NENSA_21SM90_TMA_STORE_IM2COLES1E_NSA_17SM90_U32x4_STSM_NENSA_39AutoVectorizingCopyWithAssumedAlignmentILi128EEEEEEvvEEEEvNT_6ParamsE,@"STO_CUDA_ENTRY STV_DEFAULT"
_ZN7cutlass13device_kernelINS_4conv6kernel13ConvUniversalINS1_16ConvProblemShapeILNS1_8OperatorE1ELi2EEENS1_10collective14CollectiveConvINS1_47MainloopSm100TmaUmmaWarpSpecializedImplicitGemmILS5_1ELi26ELi2ELi1ELi2EN4cute5tupleIJNSA_1CILi2EEENSC_ILi1EEESE_EEEEENSB_IJNSC_ILi64EEESH_NSB_IJNSC_ILi32EEEEEEEEENS_6half_tESL_NSA_8TiledMMAINSA_8MMA_AtomIJNSA_20SM100_MMA_F16BF16_SSISL_SL_fLi64ELi64ELNSA_4UMMA5MajorE0ELSQ_1ELNSP_7ScaleInE0ELSR_0EEEEEENSA_6LayoutINSB_IJSE_SE_SE_EEENSB_IJNSC_ILi0EEESW_SW_EEEEENSB_IJNSA_10UnderscoreESZ_SZ_EEEEENS7_6detail27Sm100ImplicitGemmTileTraitsINSA_20SM90_TMA_LOAD_IM2COLENSA_14ComposedLayoutINSA_7SwizzleILi2ELi4ELi3EEENSA_18smem_ptr_flag_bitsILi16EEENSU_INSB_IJNSC_ILi8EEESI_EEENSB_IJSI_SE_EEEEEEEvEENS13_INSA_23SM90_TMA_LOAD_MULTICASTENS15_INS16_ILi3ELi4ELi3EEES19_NSU_INSB_IJSH_S1A_EEENSB_IJSE_SH_EEEEEEEvEEEENS_8epilogue10collective18CollectiveEpilogueINS1O_23Sm100TmaWarpSpecializedILi3ELi2ELi16ELb1ELb0EEEJSK_NSB_IJNSU_ISH_SE_EENSU_ISI_SE_EEEEESL_NSB_IJNSB_IJlllEEESE_SW_EEESL_S1X_NS1O_6fusion15FusionCallbacksIS1S_NS1Y_17LinearCombinationISL_fSL_fLNS_15FloatRoundStyleE2EEESK_S1V_JEEENSA_5SM1004TMEM4LOAD26SM100_TMEM_LOAD_16dp256b4xES14_S1E_NSA_17SM75_U32x4_LDSM_NENSA_21SM90_TMA_STORE_IM2COLES1E_NSA_17SM90_U32x4_STSM_NENSA_39AutoVectorizingCopyWithAssumedAlignmentILi128EEEEEEvvEEEEvNT_6ParamsE:
[----:B------:R-:W1:Y:S01]  /*0000*/  LDC R1, c[0x0][0x37c] ;  /* 0x0000df00ff017b82 */ /* 0x000e620000000800 */
[----:B------:R-:W2:Y:S01]  /*0010*/  S2R R75, SR_TID.X ;  /* 0x00000000004b7919 */ /* 0x000ea20000002100 */
[----:B------:R-:W3:Y:S01]  /*0020*/  LDCU.64 UR6, c[0x0][0x890] ;  /* 0x00011200ff0677ac */ /* 0x000ee20008000a00 */
[----:B-1----:R-:W-:Y:S01]  /*0030*/  VIADD R1, R1, 0xfffffff8 ;  /* 0xfffffff801017836 */ /* 0x002fe20000000000 */
[----:B------:R-:W-:Y:S02]  /*0040*/  PRMT R63, RZ, 0x7610, R63 ;  /* 0x00007610ff3f7816 */ /* 0x000fe4000000003f */
[----:B------:R-:W-:Y:S01]  /*0050*/  ELECT P5, URZ, PT ;  /* 0x0000000000ff782f */ /* 0x000fe200038a0000 */
[----:B------:R-:W1:Y:S01]  /*0060*/  LDCU.64 UR48, c[0x0][0x358] ;  /* 0x00006b00ff3077ac */ /* 0x000e620008000a00 */
[----:B---3--:R-:W-:-:S04]  /*0070*/  UISETP.NE.U32.AND UP0, UPT, UR6, URZ, UPT ;  /* 0x000000ff0600728c */ /* 0x008fc8000bf05070 */
[----:B------:R-:W-:Y:S01]  /*0080*/  UISETP.NE.AND.EX UP0, UPT, UR7, URZ, UPT, UP0 ;  /* 0x000000ff0700728c */ /* 0x000fe2000bf05300 */
[----:B--2---:R-:W-:-:S05]  /*0090*/  SHF.R.U32.HI R76, RZ, 0x5, R75 ;  /* 0x00000005ff4c7819 */ /* 0x004fca000001164b */
[----:B------:R-:W2:Y:S02]  /*00a0*/  SHFL.IDX PT, R0, R76, RZ, 0x1f ;  /* 0x00001fff4c007589 */ /* 0x000ea400000e0000 */
[----:B--2---:R-:W-:Y:S01]  /*00b0*/  R2UR UR4, R0 ;  /* 0x00000000000472ca */ /* 0x004fe200000e0000 */
[----:B-1----:R-:W-:-:S14]  /*00c0*/  BRA.U UP0, `(.L_x_0) ;  /* 0x00000001002c7547 */ /* 0x002fdc000b800000 */
[----:B------:R-:W1:Y:S02]  /*00d0*/  LDCU.64 UR8, c[0x0][0x888] ;  /* 0x00011100ff0877ac */ /* 0x000e640008000a00 */
[----:B-1----:R-:W-:-:S04]  /*00e0*/  UISETP.NE.U32.AND UP0, UPT, UR8, URZ, UPT ;  /* 0x000000ff0800728c */ /* 0x002fc8000bf05070 */
[----:B------:R-:W-:-:S09]  /*00f0*/  UISETP.NE.AND.EX UP0, UPT, UR9, URZ, UPT, UP0 ;  /* 0x000000ff0900728c */ /* 0x000fd2000bf05300 */
[----:B------:R-:W-:Y:S05]  /*0100*/  BRA.U !UP0, `(.L_x_1) ;  /* 0x0000000108107547 */ /* 0x000fea000b800000 */
[----:B------:R-:W1:Y:S02]  /*0110*/  LDC.64 R2, c[0x0][0x888] ;  /* 0x00022200ff027b82 */ /* 0x000e640000000a00 */
[----:B-1----:R1:W5:Y:S01]  /*0120*/  LDG.E R35, desc[UR48][R2.64] ;  /* 0x0000003002237981 */ /* 0x002362000c1e1900 */
[----:B------:R-:W-:Y:S01]  /*0130*/  HFMA2 R63, -RZ, RZ, 0, 5.9604644775390625e-08 ;  /* 0x00000001ff3f7431 */ /* 0x000fe200000001ff */
[----:B------:R-:W-:Y:S05]  /*0140*/  BRA `(.L_x_0) ;  /* 0x00000000000c7947 */ /* 0x000fea0003800000 */
.L_x_1:
[----:B------:R-:W1:Y:S01]  /*0150*/  LDCU UR5, c[0x0][0x880] ;  /* 0x00011000ff0577ac */ /* 0x000e620008000800 */
[----:B------:R-:W-:Y:S01]  /*0160*/  HFMA2 R63, -RZ, RZ, 0, 5.9604644775390625e-08 ;  /* 0x00000001ff3f7431 */ /* 0x000fe200000001ff */
[----:B-1----:R-:W-:Y:S02]  /*0170*/  MOV R35, UR5 ;  /* 0x0000000500237c02 */ /* 0x002fe40008000f00 */
.L_x_0:
[----:B------:R-:W2:Y:S02]  /*0180*/  LDCU.64 UR8, c[0x0][0x8b0] ;  /* 0x00011600ff0877ac */ /* 0x000ea40008000a00 */
[----:B--2---:R-:W-:-:S04]  /*0190*/  UISETP.NE.U32.AND UP0, UPT, UR8, URZ, UPT ;  /* 0x000000ff0800728c */ /* 0x004fc8000bf05070 */
[----:B------:R-:W-:-:S09]  /*01a0*/  UISETP.NE.AND.EX UP0, UPT, UR9, URZ, UPT, UP0 ;  /* 0x000000ff0900728c */ /* 0x000fd2000bf05300 */
[----:B------:R-:W-:Y:S05]  /*01b0*/  BRA.U UP0, `(.L_x_2) ;  /* 0x0000000100247547 */ /* 0x000fea000b800000 */
[----:B------:R-:W2:Y:S02]  /*01c0*/  LDCU.64 UR8, c[0x0][0x8a8] ;  /* 0x00011500ff0877ac */ /* 0x000ea40008000a00 */
[----:B--2---:R-:W-:-:S04]  /*01d0*/  UISETP.NE.U32.AND UP0, UPT, UR8, URZ, UPT ;  /* 0x000000ff0800728c */ /* 0x004fc8000bf05070 */
[----:B------:R-:W-:-:S09]  /*01e0*/  UISETP.NE.AND.EX UP0, UPT, UR9, URZ, UPT, UP0 ;  /* 0x000000ff0900728c */ /* 0x000fd2000bf05300 */
[----:B------:R-:W-:Y:S05]  /*01f0*/  BRA.U !UP0, `(.L_x_3) ;  /* 0x00000001080c7547 */ /* 0x000fea000b800000 */
[----:B-1----:R-:W1:Y:S02]  /*0200*/  LDC.64 R2, c[0x0][0x8a8] ;  /* 0x00022a00ff027b82 */ /* 0x002e640000000a00 */
[----:B-1----:R2:W5:Y:S01]  /*0210*/  LDG.E R33, desc[UR48][R2.64] ;  /* 0x0000003002217981 */ /* 0x002562000c1e1900 */
[----:B------:R-:W-:Y:S05]  /*0220*/  BRA `(.L_x_2) ;  /* 0x0000000000087947 */ /* 0x000fea0003800000 */
.L_x_3:
[----:B------:R-:W2:Y:S02]  /*0230*/  LDCU UR5, c[0x0][0x8a0] ;  /* 0x00011400ff0577ac */ /* 0x000ea40008000800 */
[----:B--2---:R-:W-:Y:S02]  /*0240*/  MOV R33, UR5 ;  /* 0x0000000500217c02 */ /* 0x004fe40008000f00 */
.L_x_2:
[----:B------:R-:W-:Y:S01]  /*0250*/  IMAD.U32 R0, RZ, RZ, UR4 ;  /* 0x00000004ff007e24 */ /* 0x000fe2000f8e00ff */
[----:B------:R-:W-:Y:S04]  /*0260*/  BSSY.RECONVERGENT B0, `(.L_x_4) ;  /* 0x000000c000007945 */ /* 0x000fe80003800200 */
[C---:B------:R-:W-:Y:S02]  /*0270*/  ISETP.NE.OR P1, PT, R0.reuse, 0x1, !P5 ;  /* 0x000000010000780c */ /* 0x040fe40006f25670 */
[----:B------:R-:W-:-:S11]  /*0280*/  ISETP.NE.OR P0, PT, R0, 0x3, !P5 ;  /* 0x000000030000780c */ /* 0x000fd60006f05670 */
[----:B------:R-:W-:Y:S05]  /*0290*/  @P1 BRA `(.L_x_5) ;  /* 0x0000000000201947 */ /* 0x000fea0003800000 */
[----:B------:R-:W3:Y:S02]  /*02a0*/  LDCU.64 UR8, c[0x0][0x348] ;  /* 0x00006900ff0877ac */ /* 0x000ee40008000a00 */
[----:B---3--:R-:W-:Y:S02]  /*02b0*/  UIADD3 UR10, UP1, UPT, UR8, 0x80, URZ ;  /* 0x00000080080a7890 */ /* 0x008fe4000ff3e0ff */
[----:B------:R-:W-:Y:S02]  /*02c0*/  UIADD3 UR8, UP0, UPT, UR8, 0x180, URZ ;  /* 0x0000018008087890 */ /* 0x000fe4000ff1e0ff */
[----:B------:R-:W-:Y:S02]  /*02d0*/  UIADD3.X UR11, UPT, UPT, URZ, UR9, URZ, UP1, !UPT ;  /* 0x00000009ff0b7290 */ /* 0x000fe40008ffe4ff */
[----:B------:R-:W-:-:S07]  /*02e0*/  UIADD3.X UR9, UPT, UPT, URZ, UR9, URZ, UP0, !UPT ;  /* 0x00000009ff097290 */ /* 0x000fce00087fe4ff */
[----:B------:R3:W-:Y:S02]  /*02f0*/  UTMACCTL.PF [UR10] ;  /* 0x000000000a0079b9 */ /* 0x0007e40008040000 */
[----:B------:R3:W-:Y:S02]  /*0300*/  UTMACCTL.PF [UR8] ;  /* 0x00000000080079b9 */ /* 0x0007e40008040000 */
[----:B---3--:R-:W-:Y:S01]  /*0310*/  NOP ;  /* 0x0000000000007918 */ /* 0x008fe20000000000 */
.L_x_5:
[----:B------:R-:W-:Y:S05]  /*0320*/  BSYNC.RECONVERGENT B0 ;  /* 0x0000000000007941 */ /* 0x000fea0003800200 */
.L_x_4:
[----:B------:R-:W-:Y:S04]  /*0330*/  BSSY.RECONVERGENT B0, `(.L_x_6) ;  /* 0x000000a000007945 */ /* 0x000fe80003800200 */
        /* <DEDUP_REMOVED lines=9> */
.L_x_7:
[----:B------:R-:W-:Y:S05]  /*03d0*/  BSYNC.RECONVERGENT B0 ;  /* 0x0000000000007941 */ /* 0x000fea0003800200 */
.L_x_6:
[----:B------:R-:W3:Y:S01]  /*03e0*/  LDCU.64 UR8, c[0x0][0x888] ;  /* 0x00011100ff0877ac */ /* 0x000ee20008000a00 */
[----:B------:R-:W-:Y:S02]  /*03f0*/  UISETP.EQ.U32.AND UP1, UPT, UR6, URZ, UPT ;  /* 0x000000ff0600728c */ /* 0x000fe4000bf22070 */
[----:B------:R-:W-:Y:S02]  /*0400*/  UPLOP3.LUT UP6, UPT, UPT, UPT, UPT, 0x80, 0x8 ;  /* 0x000000000008789c */ /* 0x000fe40003fcf070 */
[----:B---3--:R-:W-:-:S04]  /*0410*/  UISETP.NE.U32.AND UP0, UPT, UR8, URZ, UPT ;  /* 0x000000ff0800728c */ /* 0x008fc8000bf05070 */
[----:B------:R-:W-:-:S04]  /*0420*/  UISETP.NE.AND.EX UP0, UPT, UR9, URZ, UPT, UP0 ;  /* 0x000000ff0900728c */ /* 0x000fc8000bf05300 */
[----:B------:R-:W-:-:S04]  /*0430*/  UISETP.EQ.OR.EX UP2, UPT, UR7, URZ, !UP0, UP1 ;  /* 0x000000ff0700728c */ /* 0x000fc8000c742710 */
[----:B------:R-:W-:-:S05]  /*0440*/  UP2UR UR56, UPR, URZ, 0x4 ;  /* 0x00000004ff387883 */ /* 0x000fca0008000000 */
[----:B------:R-:W-:Y:S07]  /*0450*/  BRA.U !UP2, `(.L_x_8) ;  /* 0x000000010a207547 */ /* 0x000fee000b800000 */
[----:B------:R-:W-:Y:S01]  /*0460*/  UISETP.NE.U32.AND UP2, UPT, UR6, URZ, UPT ;  /* 0x000000ff0600728c */ /* 0x000fe2000bf45070 */
[----:B-----5:R-:W-:Y:S01]  /*0470*/  FSETP.NEU.AND P0, PT, R35, RZ, PT ;  /* 0x000000ff2300720b */ /* 0x020fe20003f0d000 */
[----:B------:R-:W-:Y:S02]  /*0480*/  USEL UR5, URZ, 0xffffffff, UP0 ;  /* 0xffffffffff057887 */ /* 0x000fe40008000000 */
[----:B------:R-:W-:-:S10]  /*0490*/  UISETP.NE.AND.EX UP2, UPT, UR7, URZ, UPT, UP2 ;  /* 0x000000ff0700728c */ /* 0x000fd4000bf45320 */
[----:B------:R-:W-:Y:S01]  /*04a0*/  VOTEU.ANY UP1, P0 ;  /* 0x0000000000ff7886 */ /* 0x000fe20000020100 */
[----:B------:R-:W-:-:S04]  /*04b0*/  @!UP2 USEL UR5, URZ, 0xffffffff, UP1 ;  /* 0xffffffffff05a887 */ /* 0x000fc80008800000 */
[----:B------:R-:W-:-:S04]  /*04c0*/  ULOP3.LUT UR5, UR5, 0x1, URZ, 0xc0, !UPT ;  /* 0x0000000105057892 */ /* 0x000fc8000f8ec0ff */
[----:B------:R-:W-:-:S11]  /*04d0*/  UISETP.NE.U32.AND UP6, UPT, UR5, 0x1, UPT ;  /* 0x000000010500788c */ /* 0x000fd6000bfc5070 */
.L_x_8:
[----:B-12---:R-:W1:Y:S02]  /*04e0*/  SHFL.IDX PT, R2, R76, RZ, 0x1f ;  /* 0x00001fff4c027589 */ /* 0x006e6400000e0000 */
[----:B-1----:R-:W-:-:S13]  /*04f0*/  ISETP.NE.AND P0, PT, R2, RZ, PT ;  /* 0x000000ff0200720c */ /* 0x002fda0003f05270 */
[----:B------:R-:W-:Y:S05]  /*0500*/  @P0 BRA `(.L_x_9) ;  /* 0x0000000400140947 */ /* 0x000fea0003800000 */
[----:B------:R-:W-:Y:S01]  /*0510*/  ELECT P0, URZ, PT ;  /* 0x0000000000ff782f */ /* 0x000fe20003800000 */
[----:B------:R-:W-:-:S12]  /*0520*/  BSSY.RECONVERGENT B0, `(.L_x_9) ;  /* 0x0000043000007945 */ /* 0x000fd80003800200 */
[----:B------:R-:W-:Y:S05]  /*0530*/  @!P0 BRA `(.L_x_10) ;  /* 0x0000000400048947 */ /* 0x000fea0003800000 */
[----:B------:R-:W1:Y:S01]  /*0540*/  S2UR UR7, SR_CgaCtaId ;  /* 0x00000000000779c3 */ /* 0x000e620000008800 */
[----:B------:R-:W-:Y:S01]  /*0550*/  UMOV UR8, 0x400 ;  /* 0x0000040000087882 */ /* 0x000fe20000000000 */
[----:B------:R-:W-:Y:S01]  /*0560*/  UMOV UR6, 0x1 ;  /* 0x0000000100067882 */ /* 0x000fe20000000000 */
[----:B------:R-:W-:Y:S02]  /*0570*/  UMOV UR5, 0x2 ;  /* 0x0000000200057882 */ /* 0x000fe40000000000 */
[----:B------:R-:W-:-:S04]  /*0580*/  UIADD3 UR10, UPT, UPT, -UR5, 0x100000, URZ ;  /* 0x00100000050a7890 */ /* 0x000fc8000fffe1ff */
[----:B------:R-:W-:Y:S02]  /*0590*/  USHF.L.U32 UR11, UR10, 0xb, URZ ;  /* 0x0000000b0a0b7899 */ /* 0x000fe400080006ff */
[----:B------:R-:W-:Y:S02]  /*05a0*/  USHF.L.U32 UR10, UR10, 0x1, URZ ;  /* 0x000000010a0a7899 */ /* 0x000fe400080006ff */
[----:B-1----:R-:W-:Y:S02]  /*05b0*/  ULEA UR7, UR7, UR8, 0x18 ;  /* 0x0000000807077291 */ /* 0x002fe4000f8ec0ff */
[----:B------:R-:W-:-:S04]  /*05c0*/  UIADD3 UR8, UPT, UPT, -UR6, 0x100000, URZ ;  /* 0x0010000006087890 */ /* 0x000fc8000fffe1ff */
[----:B------:R-:W-:Y:S02]  /*05d0*/  USHF.L.U32 UR9, UR8, 0xb, URZ ;  /* 0x0000000b08097899 */ /* 0x000fe400080006ff */
[----:B------:R-:W-:Y:S01]  /*05e0*/  USHF.L.U32 UR8, UR8, 0x1, URZ ;  /* 0x0000000108087899 */ /* 0x000fe200080006ff */
[----:B------:R-:W1:Y:S11]  /*05f0*/  FENCE.VIEW.ASYNC.S ;  /* 0x00000000000073c6 */ /* 0x000e760000000000 */
[----:B-1----:R1:W2:Y:S01]  /*0600*/  SYNCS.EXCH.64 URZ, [UR7], UR8 ;  /* 0x0000000807ff75b2 */ /* 0x0022a20008000100 */
[----:B------:R1:W3:Y:S01]  /*0610*/  SYNCS.EXCH.64 URZ, [UR7+0xd0], UR10 ;  /* 0x0000d00a07ff75b2 */ /* 0x0002e20008000100 */
[----:B------:R1:W4:Y:S01]  /*0620*/  SYNCS.EXCH.64 URZ, [UR7+0x8], UR8 ;  /* 0x0000080807ff75b2 */ /* 0x0003220008000100 */
[----:B------:R1:W1:Y:S01]  /*0630*/  SYNCS.EXCH.64 URZ, [UR7+0xd8], UR10 ;  /* 0x0000d80a07ff75b2 */ /* 0x0002620008000100 */
        /* <DEDUP_REMOVED lines=48> */
[----:B--234-:R-:W-:Y:S01]  /*0940*/  NOP ;  /* 0x0000000000007918 */ /* 0x01cfe20000000000 */
.L_x_10:
[----:B-1----:R-:W-:Y:S05]  /*0950*/  BSYNC.RECONVERGENT B0 ;  /* 0x0000000000007941 */ /* 0x002fea0003800200 */
.L_x_9:
[----:B------:R-:W1:Y:S01]  /*0960*/  SHFL.IDX PT, R2, R76, RZ, 0x1f ;  /* 0x00001fff4c027589 */ /* 0x000e6200000e0000 */
[----:B------:R-:W-:Y:S01]  /*0970*/  NOP ;  /* 0x0000000000007918 */ /* 0x000fe20000000000 */
[----:B-1----:R-:W-:-:S13]  /*0980*/  ISETP.NE.AND P0, PT, R2, 0x1, PT ;  /* 0x000000010200780c */ /* 0x002fda0003f05270 */
[----:B------:R-:W-:Y:S05]  /*0990*/  @P0 BRA `(.L_x_11) ;  /* 0x0000000000500947 */ /* 0x000fea0003800000 */
[----:B------:R-:W1:Y:S01]  /*09a0*/  S2UR UR7, SR_CgaCtaId ;  /* 0x00000000000779c3 */ /* 0x000e620000008800 */
[----:B------:R-:W-:Y:S01]  /*09b0*/  UMOV UR8, 0x400 ;  /* 0x0000040000087882 */ /* 0x000fe20000000000 */
[----:B------:R-:W-:Y:S01]  /*09c0*/  UMOV UR6, 0x20 ;  /* 0x0000002000067882 */ /* 0x000fe20000000000 */
[----:B------:R-:W-:Y:S01]  /*09d0*/  UMOV UR5, 0x80 ;  /* 0x0000008000057882 */ /* 0x000fe20000000000 */
[----:B------:R-:W-:Y:S01]  /*09e0*/  ELECT P0, URZ, PT ;  /* 0x0000000000ff782f */ /* 0x000fe20003800000 */
        /* <DEDUP_REMOVED lines=8> */
[----:B-1----:R1:W2:Y:S01]  /*0a70*/  SYNCS.EXCH.64 URZ, [UR7+0x1a0], UR8 ;  /* 0x0001a00807ff75b2 */ /* 0x0022a20008000100 */
[----:B------:R1:W3:Y:S01]  /*0a80*/  SYNCS.EXCH.64 URZ, [UR7+0x1b8], UR10 ;  /* 0x0001b80a07ff75b2 */ /* 0x0002e20008000100 */
[----:B------:R1:W4:Y:S01]  /*0a90*/  SYNCS.EXCH.64 URZ, [UR7+0x1a8], UR8 ;  /* 0x0001a80807ff75b2 */ /* 0x0003220008000100 */
[----:B------:R1:W1:Y:S01]  /*0aa0*/  SYNCS.EXCH.64 URZ, [UR7+0x1c0], UR10 ;  /* 0x0001c00a07ff75b2 */ /* 0x0002620008000100 */
[----:B------:R1:W1:Y:S01]  /*0ab0*/  SYNCS.EXCH.64 URZ, [UR7+0x1b0], UR8 ;  /* 0x0001b00807ff75b2 */ /* 0x0002620008000100 */
[----:B------:R1:W1:Y:S01]  /*0ac0*/  SYNCS.EXCH.64 URZ, [UR7+0x1c8], UR10 ;  /* 0x0001c80a07ff75b2 */ /* 0x0002620008000100 */
[----:B------:R-:W-:Y:S01]  /*0ad0*/  NOP ;  /* 0x0000000000007918 */ /* 0x000fe20000000000 */
.L_x_11:
[----:B------:R-:W2:Y:S01]  /*0ae0*/  SHFL.IDX PT, R2, R76, RZ, 0x1f ;  /* 0x00001fff4c027589 */ /* 0x000ea200000e0000 */
[----:B------:R-:W-:Y:S01]  /*0af0*/  NOP ;  /* 0x0000000000007918 */ /* 0x000fe20000000000 */
[----:B--2---:R-:W-:-:S13]  /*0b00*/  ISETP.NE.AND P0, PT, R2, 0x3, PT ;  /* 0x000000030200780c */ /* 0x004fda0003f05270 */
[----:B------:R-:W-:Y:S05]  /*0b10*/  @P0 BRA `(.L_x_12) ;  /* 0x0000000000300947 */ /* 0x000fea0003800000 */
[----:B------:R-:W2:Y:S01]  /*0b20*/  S2UR UR6, SR_CgaCtaId ;  /* 0x00000000000679c3 */ /* 0x000ea20000008800 */
[----:B-1----:R-:W-:Y:S01]  /*0b30*/  UMOV UR7, 0x400 ;  /* 0x0000040000077882 */ /* 0x002fe20000000000 */
[----:B------:R-:W-:Y:S01]  /*0b40*/  UMOV UR5, 0x20 ;  /* 0x0000002000057882 */ /* 0x000fe20000000000 */
[----:B------:R-:W-:Y:S01]  /*0b50*/  ELECT P0, URZ, PT ;  /* 0x0000000000ff782f */ /* 0x000fe20003800000 */
[----:B------:R-:W-:-:S04]  /*0b60*/  UIADD3 UR8, UPT, UPT, -UR5, 0x100000, URZ ;  /* 0x0010000005087890 */ /* 0x000fc8000fffe1ff */
[----:B------:R-:W-:Y:S02]  /*0b70*/  USHF.L.U32 UR9, UR8, 0xb, URZ ;  /* 0x0000000b08097899 */ /* 0x000fe400080006ff */
[----:B------:R-:W-:Y:S02]  /*0b80*/  USHF.L.U32 UR8, UR8, 0x1, URZ ;  /* 0x0000000108087899 */ /* 0x000fe400080006ff */
[----:B--2---:R-:W-:Y:S01]  /*0b90*/  ULEA UR6, UR6, UR7, 0x18 ;  /* 0x0000000706067291 */ /* 0x004fe2000f8ec0ff */
[----:B------:R-:W1:Y:S11]  /*0ba0*/  FENCE.VIEW.ASYNC.S ;  /* 0x00000000000073c6 */ /* 0x000e760000000000 */
[----:B-1----:R2:W1:Y:S01]  /*0bb0*/  SYNCS.EXCH.64 URZ, [UR6+0x1d0], UR8 ;  /* 0x0001d00806ff75b2 */ /* 0x0024620008000100 */
[----:B------:R2:W1:Y:S02]  /*0bc0*/  SYNCS.EXCH.64 URZ, [UR6+0x1d8], UR8 ;  /* 0x0001d80806ff75b2 */ /* 0x0004640008000100 */
[----:B--2---:R-:W-:Y:S01]  /*0bd0*/  NOP ;  /* 0x0000000000007918 */ /* 0x004fe20000000000 */
.L_x_12:
[----:B------:R-:W2:Y:S01]  /*0be0*/  SHFL.IDX PT, R2, R76, RZ, 0x1f ;  /* 0x00001fff4c027589 */ /* 0x000ea200000e0000 */
[----:B------:R-:W-:Y:S01]  /*0bf0*/  NOP ;  /* 0x0000000000007918 */ /* 0x000fe20000000000 */
[----:B--2---:R-:W-:-:S13]  /*0c00*/  ISETP.NE.AND P0, PT, R2, 0x4, PT ;  /* 0x000000040200780c */ /* 0x004fda0003f05270 */
[----:B------:R-:W-:Y:S05]  /*0c10*/  @P0 BRA `(.L_x_13) ;  /* 0x0000000000440947 */ /* 0x000fea0003800000 */
[----:B------:R-:W2:Y:S01]  /*0c20*/  S2UR UR6, SR_CgaCtaId ;  /* 0x00000000000679c3 */ /* 0x000ea20000008800 */
[----:B-1----:R-:W-:Y:S01]  /*0c30*/  UMOV UR8, 0x1e0 ;  /* 0x000001e000087882 */ /* 0x002fe20000000000 */
[----:B------:R-:W-:Y:S01]  /*0c40*/  UMOV UR7, 0x400 ;  /* 0x0000040000077882 */ /* 0x000fe20000000000 */
[----:B------:R-:W-:Y:S01]  /*0c50*/  USEL UR8, UR8, 0x1a0, UP6 ;  /* 0x000001a008087887 */ /* 0x000fe2000b000000 */
[----:B------:R-:W-:Y:S01]  /*0c60*/  UMOV UR5, 0x1 ;  /* 0x0000000100057882 */ /* 0x000fe20000000000 */
[----:B------:R-:W-:Y:S01]  /*0c70*/  ELECT P0, URZ, PT ;  /* 0x0000000000ff782f */ /* 0x000fe20003800000 */
[----:B------:R-:W-:-:S04]  /*0c80*/  UIADD3 UR10, UPT, UPT, -UR5, 0x100000, URZ ;  /* 0x00100000050a7890 */ /* 0x000fc8000fffe1ff */
[----:B------:R-:W-:Y:S02]  /*0c90*/  USHF.L.U32 UR11, UR10, 0xb, URZ ;  /* 0x0000000b0a0b7899 */ /* 0x000fe400080006ff */
[----:B------:R-:W-:Y:S02]  /*0ca0*/  USHF.L.U32 UR10, UR10, 0x1, URZ ;  /* 0x000000010a0a7899 */ /* 0x000fe400080006ff */
        /* <DEDUP_REMOVED lines=8> */
.L_x_13:
[----:B------:R-:W2:Y:S01]  /*0d30*/  SHFL.IDX PT, R2, R76, RZ, 0x1f ;  /* 0x00001fff4c027589 */ /* 0x000ea200000e0000 */
[----:B------:R-:W1:Y:S01]  /*0d40*/  S2UR UR45, SR_CgaCtaId ;  /* 0x00000000002d79c3 */ /* 0x000e620000008800 */
[----:B------:R-:W-:Y:S01]  /*0d50*/  NOP ;  /* 0x0000000000007918 */ /* 0x000fe20000000000 */
[----:B--2---:R-:W-:-:S13]  /*0d60*/  ISETP.NE.AND P0, PT, R2, 0x5, PT ;  /* 0x000000050200780c */ /* 0x004fda0003f05270 */
[----:B-1----:R-:W-:Y:S05]  /*0d70*/  @P0 BRA `(.L_x_14) ;  /* 0x0000000000440947 */ /* 0x002fea0003800000 */
[----:B------:R-:W-:Y:S01]  /*0d80*/  UMOV UR7, 0x400 ;  /* 0x0000040000077882 */ /* 0x000fe20000000000 */
[----:B------:R-:W-:Y:S01]  /*0d90*/  UMOV UR6, 0x1 ;  /* 0x0000000100067882 */ /* 0x000fe20000000000 */
[----:B------:R-:W-:Y:S01]  /*0da0*/  UMOV UR5, 0x80 ;  /* 0x0000008000057882 */ /* 0x000fe20000000000 */
[----:B------:R-:W-:Y:S02]  /*0db0*/  ULEA UR7, UR45, UR7, 0x18 ;  /* 0x000000072d077291 */ /* 0x000fe4000f8ec0ff */
[----:B------:R-:W-:-:S04]  /*0dc0*/  UIADD3 UR8, UPT, UPT, -UR6, 0x100000, URZ ;  /* 0x0010000006087890 */ /* 0x000fc8000fffe1ff */
[----:B------:R-:W-:Y:S02]  /*0dd0*/  USHF.L.U32 UR9, UR8, 0xb, URZ ;  /* 0x0000000b08097899 */ /* 0x000fe400080006ff */
[----:B------:R-:W-:Y:S02]  /*0de0*/  USHF.L.U32 UR8, UR8, 0x1, URZ ;  /* 0x0000000108087899 */ /* 0x000fe400080006ff */
[----:B------:R-:W-:-:S04]  /*0df0*/  UIADD3 UR10, UPT, UPT, -UR5, 0x100000, URZ ;  /* 0x00100000050a7890 */ /* 0x000fc8000fffe1ff */
[----:B------:R-:W-:Y:S02]  /*0e00*/  USHF.L.U32 UR11, UR10, 0xb, URZ ;  /* 0x0000000b0a0b7899 */ /* 0x000fe400080006ff */
[----:B------:R-:W-:Y:S01]  /*0e10*/  USHF.L.U32 UR10, UR10, 0x1, URZ ;  /* 0x000000010a0a7899 */ /* 0x000fe200080006ff */
[----:B------:R-:W-:Y:S01]  /*0e20*/  ELECT P0, URZ, PT ;  /* 0x0000000000ff782f */ /* 0x000fe20003800000 */
[----:B------:R-:W1:Y:S02]  /*0e30*/  FENCE.VIEW.ASYNC.S ;  /* 0x00000000000073c6 */ /* 0x000e640000000000 */
[----:B-1----:R1:W2:Y:S08]  /*0e40*/  SYNCS.EXCH.64 URZ, [UR7+0x1f0], UR8 ;  /* 0x0001f00807ff75b2 */ /* 0x0022b00008000100 */
[----:B------:R1:W1:Y:S01]  /*0e50*/  SYNCS.EXCH.64 URZ, [UR7+0x200], UR10 ;  /* 0x0002000a07ff75b2 */ /* 0x0002620008000100 */
[----:B------:R1:W1:Y:S01]  /*0e60*/  SYNCS.EXCH.64 URZ, [UR7+0x1f8], UR8 ;  /* 0x0001f80807ff75b2 */ /* 0x0002620008000100 */
[----:B------:R1:W1:Y:S01]  /*0e70*/  SYNCS.EXCH.64 URZ, [UR7+0x208], UR10 ;  /* 0x0002080a07ff75b2 */ /* 0x0002620008000100 */
[----:B------:R-:W-:Y:S01]  /*0e80*/  NOP ;  /* 0x0000000000007918 */ /* 0x000fe20000000000 */
.L_x_14:
[----:B------:R-:W3:Y:S01]  /*0e90*/  LDCU UR5, c[0x0][0x36c] ;  /* 0x00006d80ff0577ac */ /* 0x000ee20008000800 */
[----:B------:R-:W-:Y:S01]  /*0ea0*/  ISETP.NE.OR P5, PT, R0, 0x2, !P5 ;  /* 0x000000020000780c */ /* 0x000fe20006fa5670 */
[----:B------:R-:W-:Y:S01]  /*0eb0*/  NOP ;  /* 0x0000000000007918 */ /* 0x000fe20000000000 */
[----:B------:R-:W-:Y:S01]  /*0ec0*/  LOP3.LUT R8, R75, 0x1f, RZ, 0xc0, !PT ;  /* 0x0000001f4b087812 */ /* 0x000fe200078ec0ff */
[----:B------:R-:W-:Y:S02]  /*0ed0*/  UISETP.NE.AND UP5, UPT, UR4, 0x2, UPT ;  /* 0x000000020400788c */ /* 0x000fe4000bfa5270 */
[----:B------:R-:W-:Y:S02]  /*0ee0*/  UISETP.NE.AND UP4, UPT, UR4, URZ, UPT ;  /* 0x000000ff0400728c */ /* 0x000fe4000bf85270 */
[----:B---3--:R-:W-:-:S09]  /*0ef0*/  UISETP.EQ.U32.AND UP1, UPT, UR5, 0x1, UPT ;  /* 0x000000010500788c */ /* 0x008fd2000bf22070 */
[----:B------:R-:W-:Y:S05]  /*0f00*/  BRA.U !UP1, `(.L_x_15) ;  /* 0x0000000109087547 */ /* 0x000fea000b800000 */
[----:B-12-4-:R-:W-:Y:S01]  /*0f10*/  UCGABAR_ARV ;  /* 0x00000000000079c7 */ /* 0x016fe20008000000 */
[----:B------:R-:W-:Y:S05]  /*0f20*/  BRA `(.L_x_16) ;  /* 0x0000000000047947 */ /* 0x000fea0003800000 */
.L_x_15:
[----:B-12-4-:R-:W-:Y:S01]  /*0f30*/  NOP ;  /* 0x0000000000007918 */ /* 0x016fe20000000000 */
.L_x_16:
[----:B------:R-:W1:Y:S01]  /*0f40*/  S2R R18, SR_CTAID.Y ;  /* 0x0000000000127919 */ /* 0x000e620000002600 */
[----:B------:R-:W2:Y:S01]  /*0f50*/  S2UR UR6, SR_CTAID.X ;  /* 0x00000000000679c3 */ /* 0x000ea20000002500 */
[----:B------:R-:W-:-:S05]  /*0f60*/  CS2R.32 R64, SR_CgaSize ;  /* 0x0000000000407805 */ /* 0x000fca0000008a00 */
[----:B------:R-:W-:-:S05]  /*0f70*/  IMAD R64, R64, -0xa0, RZ ;  /* 0xffffff6040407824 */ /* 0x000fca00078e02ff */
[----:B------:R-:W-:-:S14]  /*0f80*/  R2UR UR7, R64 ;  /* 0x00000000400772ca */ /* 0x000fdc00000e0000 */
[----:B------:R-:W3:Y:S01]  /*0f90*/  LDCU UR7, c[0x0][UR7+0x2b0] ;  /* 0x00005600070777ac */ /* 0x000ee20008000800 */
[----:B------:R-:W-:-:S05]  /*0fa0*/  CS2R.32 R64, SR_CgaSize ;  /* 0x0000000000407805 */ /* 0x000fca0000008a00 */
[----:B------:R-:W-:-:S05]  /*0fb0*/  IMAD R64, R64, -0xa0, RZ ;  /* 0xffffff6040407824 */ /* 0x000fca00078e02ff */
[----:B------:R-:W-:-:S14]  /*0fc0*/  R2UR UR5, R64 ;  /* 0x00000000400572ca */ /* 0x000fdc00000e0000 */
[----:B------:R-:W4:Y:S01]  /*0fd0*/  LDCU UR5, c[0x0][UR5+0x2b4] ;  /* 0x00005680050577ac */ /* 0x000f220008000800 */
[----:B------:R-:W4:Y:S01]  /*0fe0*/  LDC R11, c[0x0][0xb24] ;  /* 0x0002c900ff0b7b82 */ /* 0x000f220000000800 */
[----:B------:R-:W-:Y:S02]  /*0ff0*/  USHF.L.U32 UR23, UR45, 0xa, URZ ;  /* 0x0000000a2d177899 */ /* 0x000fe400080006ff */
[----:B------:R-:W-:Y:S02]  /*1000*/  USHF.L.U32 UR22, UR45, 0x4, URZ ;  /* 0x000000042d167899 */ /* 0x000fe400080006ff */
[----:B------:R-:W-:Y:S02]  /*1010*/  ULOP3.LUT UR23, UR23, 0x400, URZ, 0xc0, !UPT ;  /* 0x0000040017177892 */ /* 0x000fe4000f8ec0ff */
[----:B------:R-:W-:Y:S01]  /*1020*/  ULOP3.LUT UR22, UR22, 0x10, URZ, 0xc0, !UPT ;  /* 0x0000001016167892 */ /* 0x000fe2000f8ec0ff */
[----:B------:R-:W-:-:S05]  /*1030*/  CS2R.32 R5, SR_CgaSize ;  /* 0x0000000000057805 */ /* 0x000fca0000008a00 */
[----:B------:R-:W-:-:S06]  /*1040*/  IMAD R5, R5, -0xa0, RZ ;  /* 0xffffff6005057824 */ /* 0x000fcc00078e02ff */
[----:B------:R-:W4:Y:S01]  /*1050*/  LDC R5, c[0x0][R5+0x2a0] ;  /* 0x0000a80005057b82 */ /* 0x000f220000000800 */
[----:B------:R-:W-:Y:S01]  /*1060*/  UISETP.NE.AND UP2, UPT, UR4, 0x2, UPT ;  /* 0x000000020400788c */ /* 0x000fe2000bf45270 */
[----:B--2---:R-:W-:Y:S02]  /*1070*/  I2FP.F32.U32 R64, UR6 ;  /* 0x0000000600407c45 */ /* 0x004fe40008201000 */
[----:B------:R-:W-:-:S05]  /*1080*/  CS2R.32 R62, SR_CgaSize ;  /* 0x00000000003e7805 */ /* 0x000fca0000008a00 */
[----:B------:R-:W-:-:S06]  /*1090*/  IMAD R62, R62, -0xa0, RZ ;  /* 0xffffff603e3e7824 */ /* 0x000fcc00078e02ff */
[----:B------:R-:W2:Y:S01]  /*10a0*/  LDC R62, c[0x0][R62+0x2a4] ;  /* 0x0000a9003e3e7b82 */ /* 0x000ea20000000800 */
[----:B------:R-:W-:Y:S01]  /*10b0*/  MOV R19, UR6 ;  /* 0x0000000600137c02 */ /* 0x000fe20008000f00 */
[----:B---3--:R-:W-:Y:S01]  /*10c0*/  FMUL R64, R64, UR7 ;  /* 0x0000000740407c20 */ /* 0x008fe20008400000 */
[----:B-1----:R-:W-:-:S05]  /*10d0*/  I2FP.F32.U32 R0, R18 ;  /* 0x0000001200007245 */ /* 0x002fca0000201000 */
[----:B------:R-:W1:Y:S01]  /*10e0*/  S2UR UR60, SR_CTAID.Z ;  /* 0x00000000003c79c3 */ /* 0x000e620000002700 */
[----:B----4-:R-:W-:Y:S01]  /*10f0*/  ISETP.GE.AND P0, PT, R11, 0x1, PT ;  /* 0x000000010b00780c */ /* 0x010fe20003f06270 */
[----:B------:R-:W3:Y:S01]  /*1100*/  F2I.U32.TRUNC.NTZ R64, R64 ;  /* 0x0000004000407305 */ /* 0x000ee2000020f000 */
[----:B------:R-:W-:Y:S01]  /*1110*/  FMUL R0, R0, UR5 ;  /* 0x0000000500007c20 */ /* 0x000fe20008400000 */
[----:B------:R-:W4:Y:S04]  /*1120*/  LDCU UR5, c[0x0][0xb30] ;  /* 0x00016600ff0577ac */ /* 0x000f280008000800 */
[----:B------:R-:W1:Y:S02]  /*1130*/  LDC R26, c[0x0][0xb24] ;  /* 0x0002c900ff1a7b82 */ /* 0x000e640000000800 */
[----:B------:R-:W4:Y:S01]  /*1140*/  F2I.U32.TRUNC.NTZ R3, R0 ;  /* 0x0000000000037305 */ /* 0x000f22000020f000 */
[----:B---3--:R-:W-:-:S05]  /*1150*/  IADD3 R64, PT, PT, -R64, RZ, RZ ;  /* 0x000000ff40407210 */ /* 0x008fca0007ffe1ff */
[----:B------:R-:W-:Y:S01]  /*1160*/  IMAD R64, R5, R64, UR6 ;  /* 0x0000000605407e24 */ /* 0x000fe2000f8e0240 */
[----:B----4-:R-:W-:Y:S02]  /*1170*/  IADD3 R3, PT, PT, -R3, RZ, RZ ;  /* 0x000000ff03037210 */ /* 0x010fe40007ffe1ff */
[----:B------:R-:W-:-:S03]  /*1180*/  PRMT R0, RZ, 0x7610, R0 ;  /* 0x00007610ff007816 */ /* 0x000fc60000000000 */
[----:B--2---:R-:W-:Y:S01]  /*1190*/  IMAD R62, R62, R3, R18 ;  /* 0x000000033e3e7224 */ /* 0x004fe200078e0212 */
[----:B------:R-:W-:Y:S06]  /*11a0*/  BRA.U UP4, `(.L_x_17) ;  /* 0x0000000104207547 */ /* 0x000fec000b800000 */
[C---:B------:R-:W-:Y:S02]  /*11b0*/  ISETP.NE.AND P3, PT, R62.reuse, RZ, PT ;  /* 0x000000ff3e00720c */ /* 0x040fe40003f65270 */
[----:B------:R-:W-:Y:S02]  /*11c0*/  ISETP.NE.AND P1, PT, R62, RZ, PT ;  /* 0x000000ff3e00720c */ /* 0x000fe40003f25270 */
[C---:B------:R-:W-:Y:S02]  /*11d0*/  ISETP.NE.AND P2, PT, R64.reuse, 0x1, PT ;  /* 0x000000014000780c */ /* 0x040fe40003f45270 */
[----:B------:R-:W-:Y:S02]  /*11e0*/  SEL R0, RZ, 0x2, P3 ;  /* 0x00000002ff007807 */ /* 0x000fe40001800000 */
[----:B------:R-:W-:Y:S02]  /*11f0*/  ISETP.EQ.OR P1, PT, R64, RZ, !P1 ;  /* 0x000000ff4000720c */ /* 0x000fe40004f22670 */
[----:B------:R-:W-:-:S02]  /*1200*/  SEL R0, R0, 0x2, P2 ;  /* 0x0000000200007807 */ /* 0x000fc40001000000 */
[----:B------:R-:W-:-:S05]  /*1210*/  SEL R3, RZ, 0x1, !P1 ;  /* 0x00000001ff037807 */ /* 0x000fca0004800000 */
[----:B------:R-:W-:Y:S02]  /*1220*/  IMAD.IADD R0, R3, 0x1, R0 ;  /* 0x0000000103007824 */ /* 0x000fe400078e0200 */
.L_x_17:
[----:B------:R-:W-:Y:S05]  /*1230*/  @!P0 BRA `(.L_x_18) ;  /* 0x0000000000b88947 */ /* 0x000fea0003800000 */
[----:B------:R-:W2:Y:S01]  /*1240*/  LDC.64 R4, c[0x0][0xb18] ;  /* 0x0002c600ff047b82 */ /* 0x000ea20000000a00 */
[----:B------:R-:W-:-:S07]  /*1250*/  ISETP.NE.AND P0, PT, R11, 0x1, PT ;  /* 0x000000010b00780c */ /* 0x000fce0003f05270 */
[----:B------:R-:W3:Y:S08]  /*1260*/  LDC R10, c[0x0][0xb0c] ;  /* 0x0002c300ff0a7b82 */ /* 0x000ef00000000800 */
[----:B------:R-:W4:Y:S08]  /*1270*/  LDC R13, c[0x0][0x370] ;  /* 0x0000dc00ff0d7b82 */ /* 0x000f300000000800 */
[----:B------:R-:W1:Y:S01]  /*1280*/  LDC R12, c[0x0][0x374] ;  /* 0x0000dd00ff0c7b82 */ /* 0x000e620000000800 */
[----:B--2---:R-:W-:-:S07]  /*1290*/  ISETP.NE.AND P1, PT, R4, 0x1, PT ;  /* 0x000000010400780c */ /* 0x004fce0003f25270 */
[----:B------:R-:W4:Y:S01]  /*12a0*/  LDC.64 R6, c[0x0][0xb10] ;  /* 0x0002c400ff067b82 */ /* 0x000f220000000a00 */
[----:B---3--:R-:W-:-:S07]  /*12b0*/  ISETP.NE.AND P2, PT, R10, 0x1, PT ;  /* 0x000000010a00780c */ /* 0x008fce0003f45270 */
[----:B------:R-:W2:Y:S08]  /*12c0*/  LDC R9, c[0x0][0xb20] ;  /* 0x0002c800ff097b82 */ /* 0x000eb00000000800 */
[----:B------:R-:W3:Y:S01]  /*12d0*/  LDC.64 R2, c[0x0][0xb28] ;  /* 0x0002ca00ff027b82 */ /* 0x000ee20000000a00 */
[----:B-1----:R-:W-:-:S04]  /*12e0*/  IMAD.HI.U32 R14, R12, R5, RZ ;  /* 0x000000050c0e7227 */ /* 0x002fc800078e00ff */
[----:B----4-:R-:W-:-:S04]  /*12f0*/  IMAD.HI.U32 R16, R13, R6, RZ ;  /* 0x000000060d107227 */ /* 0x010fc800078e00ff */
[----:B------:R-:W-:Y:S01]  /*1300*/  IMAD.HI.U32 R20, R19, R6, RZ ;  /* 0x0000000613147227 */ /* 0x000fe200078e00ff */
[----:B------:R-:W-:Y:S02]  /*1310*/  @P2 SHF.R.U32.HI R13, RZ, R7, R16 ;  /* 0x00000007ff0d2219 */ /* 0x000fe40000011610 */
[----:B--2---:R-:W-:Y:S01]  /*1320*/  @P1 SHF.R.U32.HI R12, RZ, R9, R14 ;  /* 0x00000009ff0c1219 */ /* 0x004fe2000001160e */
[----:B------:R-:W-:Y:S01]  /*1330*/  IMAD.HI.U32 R16, R18, R5, RZ ;  /* 0x0000000512107227 */ /* 0x000fe200078e00ff */
[----:B------:R-:W-:-:S04]  /*1340*/  SHF.R.U32.HI R20, RZ, R7, R20 ;  /* 0x00000007ff147219 */ /* 0x000fc80000011614 */
[----:B------:R-:W-:Y:S01]  /*1350*/  SHF.R.U32.HI R9, RZ, R9, R16 ;  /* 0x00000009ff097219 */ /* 0x000fe20000011610 */
[----:B---3--:R-:W-:Y:S01]  /*1360*/  IMAD.HI.U32 R14, R12, R2, RZ ;  /* 0x000000020c0e7227 */ /* 0x008fe200078e00ff */
[----:B------:R-:W-:Y:S02]  /*1370*/  SEL R5, R19, R20, !P2 ;  /* 0x0000001413057207 */ /* 0x000fe40005000000 */
[----:B------:R-:W-:Y:S01]  /*1380*/  SEL R9, R18, R9, !P1 ;  /* 0x0000000912097207 */ /* 0x000fe20004800000 */
[----:B------:R-:W-:Y:S01]  /*1390*/  IMAD.HI.U32 R6, R13, R2, RZ ;  /* 0x000000020d067227 */ /* 0x000fe200078e00ff */
[-C--:B------:R-:W-:Y:S02]  /*13a0*/  @P0 SHF.R.U32.HI R12, RZ, R3.reuse, R14 ;  /* 0x00000003ff0c0219 */ /* 0x080fe4000001160e */
[----:B------:R-:W-:Y:S02]  /*13b0*/  IADD3 R7, PT, PT, -R9, RZ, RZ ;  /* 0x000000ff09077210 */ /* 0x000fe40007ffe1ff */
[----:B------:R-:W-:Y:S01]  /*13c0*/  @P0 SHF.R.U32.HI R13, RZ, R3, R6 ;  /* 0x00000003ff0d0219 */ /* 0x000fe20000011606 */
[----:B------:R-:W-:-:S02]  /*13d0*/  IMAD R12, R12, R11, RZ ;  /* 0x0000000b0c0c7224 */ /* 0x000fc400078e02ff */
[----:B------:R-:W-:Y:S02]  /*13e0*/  IMAD R7, R4, R7, R18 ;  /* 0x0000000704077224 */ /* 0x000fe400078e0212 */
[----:B------:R-:W-:Y:S01]  /*13f0*/  IMAD R6, R13, R11, RZ ;  /* 0x0000000b0d067224 */ /* 0x000fe200078e02ff */
[----:B------:R-:W-:-:S04]  /*1400*/  ISETP.GE.AND P1, PT, R9, R12, PT ;  /* 0x0000000c0900720c */ /* 0x000fc80003f26270 */
[----:B------:R-:W-:Y:S01]  /*1410*/  ISETP.GE.OR P1, PT, R5, R6, P1 ;  /* 0x000000060500720c */ /* 0x000fe20000f26670 */
[----:B------:R-:W-:-:S05]  /*1420*/  IMAD.HI.U32 R6, R9, R2, RZ ;  /* 0x0000000209067227 */ /* 0x000fca00078e00ff */
[----:B------:R-:W-:-:S04]  /*1430*/  SHF.R.U32.HI R6, RZ, R3, R6 ;  /* 0x00000003ff067219 */ /* 0x000fc80000011606 */
[----:B------:R-:W-:-:S03]  /*1440*/  SEL R6, R9, R6, !P0 ;  /* 0x0000000609067207 */ /* 0x000fc60004000000 */
[----:B------:R-:W-:Y:S01]  /*1450*/  @!P1 IMAD.HI.U32 R12, R5, R2, RZ ;  /* 0x00000002050c9227 */ /* 0x000fe200078e00ff */
[----:B------:R-:W-:-:S04]  /*1460*/  IADD3 R2, PT, PT, -R6, RZ, RZ ;  /* 0x000000ff06027210 */ /* 0x000fc80007ffe1ff */
[----:B------:R-:W-:Y:S01]  /*1470*/  @!P1 SHF.R.U32.HI R12, RZ, R3, R12 ;  /* 0x00000003ff0c9219 */ /* 0x000fe2000001160c */
[----:B------:R-:W-:-:S03]  /*1480*/  IMAD R2, R11, R2, R9 ;  /* 0x000000020b027224 */ /* 0x000fc600078e0209 */
[----:B------:R-:W-:-:S05]  /*1490*/  @!P1 SEL R3, R5, R12, !P0 ;  /* 0x0000000c05039207 */ /* 0x000fca0004000000 */
[--C-:B------:R-:W-:Y:S02]  /*14a0*/  @!P1 IMAD.IADD R6, R6, 0x1, -R3.reuse ;  /* 0x0000000106069824 */ /* 0x100fe400078e0a03 */
[----:B------:R-:W-:Y:S01]  /*14b0*/  @!P1 IMAD R3, R2, R13, R3 ;  /* 0x0000000d02039224 */ /* 0x000fe200078e0203 */
[----:B------:R-:W-:Y:S01]  /*14c0*/  IADD3 R2, PT, PT, -R5, RZ, RZ ;  /* 0x000000ff05027210 */ /* 0x000fe20007ffe1ff */
[----:B------:R-:W-:Y:S02]  /*14d0*/  @!P1 IMAD R9, R6, R11, R5 ;  /* 0x0000000b06099224 */ /* 0x000fe400078e0205 */
[----:B------:R-:W-:Y:S02]  /*14e0*/  @!P1 IMAD.MOV.U32 R5, RZ, RZ, R3 ;  /* 0x000000ffff059224 */ /* 0x000fe400078e0003 */
[----:B------:R-:W-:Y:S02]  /*14f0*/  IMAD R2, R10, R2, R19 ;  /* 0x000000020a027224 */ /* 0x000fe400078e0213 */
[----:B------:R-:W-:-:S02]  /*1500*/  IMAD R18, R9, R4, R7 ;  /* 0x0000000409127224 */ /* 0x000fc400078e0207 */
[----:B------:R-:W-:Y:S02]  /*1510*/  IMAD R19, R5, R10, R2 ;  /* 0x0000000a05137224 */ /* 0x000fe400078e0202 */
.L_x_18:
[----:B------:R-:W-:-:S09]  /*1520*/  UISETP.NE.AND UP3, UPT, UR5, 0x1, UPT ;  /* 0x000000010500788c */ /* 0x000fd2000bf65270 */
[----:B------:R-:W-:Y:S05]  /*1530*/  BRA.U UP3, `(.L_x_19) ;  /* 0x0000000103407547 */ /* 0x000fea000b800000 */
[----:B------:R-:W2:Y:S08]  /*1540*/  LDC.64 R4, c[0x0][0xb10] ;  /* 0x0002c400ff047b82 */ /* 0x000eb00000000a00 */
[----:B------:R-:W3:Y:S08]  /*1550*/  LDC.64 R2, c[0x0][0xb18] ;  /* 0x0002c600ff027b82 */ /* 0x000ef00000000a00 */
[----:B------:R-:W4:Y:S08]  /*1560*/  LDC R6, c[0x0][0xb20] ;  /* 0x0002c800ff067b82 */ /* 0x000f300000000800 */
[----:B------:R-:W1:Y:S01]  /*1570*/  LDC R10, c[0x0][0xb0c] ;  /* 0x0002c300ff0a7b82 */ /* 0x000e620000000800 */
[----:B--2---:R-:W-:-:S05]  /*1580*/  IMAD.HI.U32 R4, R19, R4, RZ ;  /* 0x0000000413047227 */ /* 0x004fca00078e00ff */
[----:B------:R-:W-:Y:S01]  /*1590*/  SHF.R.U32.HI R4, RZ, R5, R4 ;  /* 0x00000005ff047219 */ /* 0x000fe20000011604 */
[----:B---3--:R-:W-:Y:S01]  /*15a0*/  IMAD.HI.U32 R3, R18, R3, RZ ;  /* 0x0000000312037227 */ /* 0x008fe200078e00ff */
[----:B------:R-:W-:-:S04]  /*15b0*/  ISETP.NE.AND P0, PT, R2, 0x1, PT ;  /* 0x000000010200780c */ /* 0x000fc80003f05270 */
[----:B----4-:R-:W-:-:S04]  /*15c0*/  SHF.R.U32.HI R3, RZ, R6, R3 ;  /* 0x00000006ff037219 */ /* 0x010fc80000011603 */
[----:B------:R-:W-:Y:S02]  /*15d0*/  SEL R3, R18, R3, !P0 ;  /* 0x0000000312037207 */ /* 0x000fe40004000000 */
[----:B-1----:R-:W-:-:S04]  /*15e0*/  ISETP.NE.AND P1, PT, R10, 0x1, PT ;  /* 0x000000010a00780c */ /* 0x002fc80003f25270 */
[----:B------:R-:W-:-:S05]  /*15f0*/  SEL R4, R19, R4, !P1 ;  /* 0x0000000413047207 */ /* 0x000fca0004800000 */
[----:B------:R-:W-:Y:S02]  /*1600*/  IMAD.IADD R5, R3, 0x1, -R4 ;  /* 0x0000000103057824 */ /* 0x000fe400078e0a04 */
[----:B------:R-:W-:Y:S02]  /*1610*/  IMAD.IADD R3, R4, 0x1, -R3 ;  /* 0x0000000104037824 */ /* 0x000fe400078e0a03 */
[----:B------:R-:W-:Y:S02]  /*1620*/  IMAD R19, R5, R10, R19 ;  /* 0x0000000a05137224 */ /* 0x000fe400078e0213 */
[----:B------:R-:W-:Y:S02]  /*1630*/  IMAD R18, R3, R2, R18 ;  /* 0x0000000203127224 */ /* 0x000fe400078e0212 */
.L_x_19:
[----:B------:R-:W-:Y:S05]  /*1640*/  BRA.U !UP1, `(.L_x_20) ;  /* 0x00000001090c7547 */ /* 0x000fea000b800000 */
[----:B------:R-:W-:Y:S01]  /*1650*/  UCGABAR_WAIT ;  /* 0x0000000000007dc7 */ /* 0x000fe20008000000 */
[----:B------:R-:W-:Y:S01]  /*1660*/  CCTL.IVALL ;  /* 0x00000000ff00798f */ /* 0x000fe20002000000 */
[----:B------:R-:W-:Y:S05]  /*1670*/  BRA `(.L_x_21) ;  /* 0x0000000000047947 */ /* 0x000fea0003800000 */
.L_x_20:
[----:B------:R-:W-:Y:S06]  /*1680*/  BAR.SYNC.DEFER_BLOCKING 0x0 ;  /* 0x0000000000007b1d */ /* 0x000fec0000010000 */
.L_x_21:
[----:B------:R-:W-:Y:S05]  /*1690*/  BRA.U UP2, `(.L_x_22) ;  /* 0x0000002102d87547 */ /* 0x000fea000b800000 */
[----:B------:R-:W2:Y:S01]  /*16a0*/  LDCU UR7, c[0x0][0x388] ;  /* 0x00007100ff0777ac */ /* 0x000ea20008000800 */
[----:B------:R-:W3:Y:S01]  /*16b0*/  LDC R11, c[0x0][0x370] ;  /* 0x0000dc00ff0b7b82 */ /* 0x000ee20000000800 */
[----:B------:R-:W-:Y:S01]  /*16c0*/  PLOP3.LUT P0, PT, PT, PT, UP6, 0x80, 0x8 ;  /* 0x000000000008781c */ /* 0x000fe20003f0f068 */
[----:B------:R-:W-:Y:S01]  /*16d0*/  IMAD.MOV.U32 R12, RZ, RZ, 0x1 ;  /* 0x00000001ff0c7424 */ /* 0x000fe200078e00ff */
[----:B------:R-:W4:Y:S01]  /*16e0*/  LDCU UR5, c[0x0][0x38c] ;  /* 0x00007180ff0577ac */ /* 0x000f220008000800 */
[----:B------:R-:W-:Y:S01]  /*16f0*/  ISETP.EQ.OR P4, PT, R8, RZ, P5 ;  /* 0x000000ff0800720c */ /* 0x000fe20002f82670 */
[----:B------:R-:W-:Y:S01]  /*1700*/  IMAD.MOV.U32 R10, RZ, RZ, RZ ;  /* 0x000000ffff0a7224 */ /* 0x000fe200078e00ff */
[----:B------:R-:W-:Y:S01]  /*1710*/  PLOP3.LUT P0, PT, P0, PT, PT, 0x8, 0x80 ;  /* 0x000000000080781c */ /* 0x000fe2000070e170 */
[----:B------:R-:W1:Y:S01]  /*1720*/  LDCU UR37, c[0x0][0x390] ;  /* 0x00007200ff2577ac */ /* 0x000e620008000800 */
[----:B------:R-:W3:Y:S01]  /*1730*/  LDC R0, c[0x0][0x374] ;  /* 0x0000dd00ff007b82 */ /* 0x000ee20000000800 */
[----:B------:R-:W-:-:S02]  /*1740*/  UISETP.NE.AND UP1, UPT, UR4, URZ, UPT ;  /* 0x000000ff0400728c */ /* 0x000fc4000bf25270 */
[----:B------:R-:W-:Y:S01]  /*1750*/  USEL UR32, URZ, 0x1, UP5 ;  /* 0x00000001ff207887 */ /* 0x000fe2000a800000 */
[----:B------:R-:W1:Y:S01]  /*1760*/  LDCU.64 UR38, c[0x0][0x348] ;  /* 0x00006900ff2677ac */ /* 0x000e620008000a00 */
[----:B--2---:R-:W-:Y:S02]  /*1770*/  UIADD3 UR7, UPT, UPT, UR7, 0x1f, URZ ;  /* 0x0000001f07077890 */ /* 0x004fe4000fffe0ff */
[----:B------:R-:W-:Y:S02]  /*1780*/  USEL UR32, UR32, 0x2, UP1 ;  /* 0x0000000220207887 */ /* 0x000fe40008800000 */
[----:B------:R-:W-:Y:S01]  /*1790*/  USHF.R.S32.HI UR6, URZ, 0x1f, UR7 ;  /* 0x0000001fff067899 */ /* 0x000fe20008011407 */
[----:B------:R-:W-:Y:S01]  /*17a0*/  UMOV UR35, URZ ;  /* 0x000000ff00237c82 */ /* 0x000fe20008000000 */
[----:B------:R-:W-:Y:S02]  /*17b0*/  UMOV UR21, URZ ;  /* 0x000000ff00157c82 */ /* 0x000fe40008000000 */
[----:B------:R-:W-:Y:S01]  /*17c0*/  ULEA.HI UR6, UR6, UR7, URZ, 0x5 ;  /* 0x0000000706067291 */ /* 0x000fe2000f8f28ff */
[----:B------:R-:W-:-:S03]  /*17d0*/  UMOV UR34, URZ ;  /* 0x000000ff00227c82 */ /* 0x000fc60008000000 */
[----:B------:R-:W-:-:S04]  /*17e0*/  USHF.R.S32.HI UR6, URZ, 0x5, UR6 ;  /* 0x00000005ff067899 */ /* 0x000fc80008011406 */
[----:B----4-:R-:W-:-:S04]  /*17f0*/  UIMAD UR5, UR6, UR5, URZ ;  /* 0x00000005060572a4 */ /* 0x010fc8000f8e02ff */
[----:B-1----:R-:W-:-:S04]  /*1800*/  UIMAD UR37, UR5, UR37, URZ ;  /* 0x00000025052572a4 */ /* 0x002fc8000f8e02ff */
[----:B------:R-:W-:Y:S02]  /*1810*/  UISETP.NE.AND UP2, UPT, UR37, URZ, UPT ;  /* 0x000000ff2500728c */ /* 0x000fe4000bf45270 */
[----:B------:R-:W-:-:S04]  /*1820*/  UISETP.LT.U32.AND UP0, UPT, UR37, 0x1a, UPT ;  /* 0x0000001a2500788c */ /* 0x000fc8000bf01070 */
[----:B------:R-:W-:-:S04]  /*1830*/  USEL UR36, UR37, 0x1a, UP0 ;  /* 0x0000001a25247887 */ /* 0x000fc80008000000 */
[----:B------:R-:W-:Y:S02]  /*1840*/  UIADD3 UR31, UPT, UPT, UR36, -0x1, URZ ;  /* 0xffffffff241f7890 */ /* 0x000fe4000fffe0ff */
[----:B------:R-:W-:Y:S02]  /*1850*/  @!UP2 UIADD3 UR31, UPT, UPT, UR36, URZ, URZ ;  /* 0x000000ff241fa290 */ /* 0x000fe4000fffe0ff */
[----:B------:R-:W-:Y:S02]  /*1860*/  UIADD3 UR36, UPT, UPT, UR37, -UR36, URZ ;  /* 0x8000002425247290 */ /* 0x000fe4000fffe0ff */
[----:B---3--:R-:W-:-:S12]  /*1870*/  UIADD3 UR31, UPT, UPT, UR31, 0x1, URZ ;  /* 0x000000011f1f7890 */ /* 0x008fd8000fffe0ff */
.L_x_40:
[----:B------:R-:W1:Y:S01]  /*1880*/  S2UR UR30, SR_CgaCtaId ;  /* 0x00000000001e79c3 */ /* 0x000e620000008800 */
[----:B------:R-:W-:Y:S01]  /*1890*/  UMOV UR4, 0x400 ;  /* 0x0000040000047882 */ /* 0x000fe20000000000 */
[----:B------:R-:W-:Y:S01]  /*18a0*/  SHF.L.U32 R2, R12, 0x1f, RZ ;  /* 0x0000001f0c027819 */ /* 0x000fe200000006ff */
[----:B------:R-:W-:Y:S01]  /*18b0*/  UISETP.NE.AND UP0, UPT, UR37, URZ, UPT ;  /* 0x000000ff2500728c */ /* 0x000fe2000bf05270 */
[----:B------:R-:W-:Y:S01]  /*18c0*/  R2UR UR26, R18 ;  /* 0x00000000121a72ca */ /* 0x000fe200000e0000 */
[----:B------:R-:W-:Y:S01]  /*18d0*/  IMAD.SHL.U32 R19, R19, 0x40, RZ ;  /* 0x0000004013137824 */ /* 0x000fe200078e00ff */
[----:B------:R-:W-:Y:S01]  /*18e0*/  UMOV UR33, URZ ;  /* 0x000000ff00217c82 */ /* 0x000fe20008000000 */
[----:B------:R-:W-:Y:S01]  /*18f0*/  UMOV UR29, URZ ;  /* 0x000000ff001d7c82 */ /* 0x000fe20008000000 */
[----:B------:R-:W-:-:S09]  /*1900*/  UMOV UR28, URZ ;  /* 0x000000ff001c7c82 */ /* 0x000fd20008000000 */
[----:B------:R-:W-:Y:S02]  /*1910*/  USHF.L.U32 UR26, UR26, 0x6, URZ ;  /* 0x000000061a1a7899 */ /* 0x000fe400080006ff */
[----:B-1----:R-:W-:-:S04]  /*1920*/  ULEA UR30, UR30, UR4, 0x18 ;  /* 0x000000041e1e7291 */ /* 0x002fc8000f8ec0ff */
[----:B------:R-:W-:-:S09]  /*1930*/  ULEA UR4, UR35, UR30, 0x3 ;  /* 0x0000001e23047291 */ /* 0x000fd2000f8e18ff */
[----:B----4-:R1:W2:Y:S01]  /*1940*/  SYNCS.PHASECHK.TRANS64.TRYWAIT P2, [UR4+0xd0], R2 ;  /* 0x0000d002ff0075a7 */ /* 0x0102a20008041104 */
[----:B---3--:R-:W-:Y:S05]  /*1950*/  BRA.U !UP0, `(.L_x_23) ;  /* 0x00000005087c7547 */ /* 0x008fea000b800000 */
[----:B------:R-:W3:Y:S01]  /*1960*/  LDC.64 R8, c[0x0][0x480] ;  /* 0x00012000ff087b82 */ /* 0x000ee20000000a00 */
[----:B------:R-:W4:Y:S01]  /*1970*/  LDCU UR17, c[0x0][0x390] ;  /* 0x00007200ff1177ac */ /* 0x000f220008000800 */
[----:B------:R-:W2:Y:S06]  /*1980*/  LDCU UR18, c[0x0][0x38c] ;  /* 0x00007180ff1277ac */ /* 0x000eac0008000800 */
[----:B------:R-:W4:Y:S01]  /*1990*/  LDC.64 R6, c[0x0][0x488] ;  /* 0x00012200ff067b82 */ /* 0x000f220000000a00 */
[----:B------:R-:W2:Y:S01]  /*19a0*/  LDCU.64 UR14, c[0x0][0x4b8] ;  /* 0x00009700ff0e77ac */ /* 0x000ea20008000a00 */
[----:B------:R-:W-:Y:S01]  /*19b0*/  UIADD3 UR34, UPT, UPT, UR31, UR21, URZ ;  /* 0x000000151f227290 */ /* 0x000fe2000fffe0ff */
[----:B------:R-:W-:-:S05]  /*19c0*/  UMOV UR33, URZ ;  /* 0x000000ff00217c82 */ /* 0x000fca0008000000 */
[----:B-1----:R-:W1:Y:S01]  /*19d0*/  LDC.64 R2, c[0x0][0x490] ;  /* 0x00012400ff027b82 */ /* 0x002e620000000a00 */
[----:B------:R-:W-:Y:S01]  /*19e0*/  UMOV UR19, UR35 ;  /* 0x0000002300137c82 */ /* 0x000fe20008000000 */
[----:B------:R-:W-:Y:S01]  /*19f0*/  UMOV UR28, URZ ;  /* 0x000000ff001c7c82 */ /* 0x000fe20008000000 */
[----:B------:R-:W-:Y:S01]  /*1a00*/  UMOV UR29, URZ ;  /* 0x000000ff001d7c82 */ /* 0x000fe20008000000 */
[----:B---3--:R-:W-:Y:S01]  /*1a10*/  IMAD.HI.U32 R9, R19, R9, RZ ;  /* 0x0000000913097227 */ /* 0x008fe200078e00ff */
[----:B------:R-:W-:-:S03]  /*1a20*/  ISETP.NE.AND P1, PT, R8, 0x1, PT ;  /* 0x000000010800780c */ /* 0x000fc60003f25270 */
[----:B------:R-:W3:Y:S01]  /*1a30*/  LDC.64 R4, c[0x0][0x4b0] ;  /* 0x00012c00ff047b82 */ /* 0x000ee20000000a00 */
[----:B----4-:R-:W-:-:S04]  /*1a40*/  SHF.R.U32.HI R6, RZ, R6, R9 ;  /* 0x00000006ff067219 */ /* 0x010fc80000011609 */
[----:B------:R-:W-:Y:S02]  /*1a50*/  SEL R6, R19, R6, !P1 ;  /* 0x0000000613067207 */ /* 0x000fe40004800000 */
[----:B------:R-:W-:Y:S02]  /*1a60*/  ISETP.NE.AND P1, PT, R7, 0x1, PT ;  /* 0x000000010700780c */ /* 0x000fe40003f25270 */
[C---:B------:R-:W-:Y:S01]  /*1a70*/  R2UR UR4, R6.reuse ;  /* 0x00000000060472ca */ /* 0x040fe200000e0000 */
[----:B-1----:R-:W-:-:S04]  /*1a80*/  IMAD.HI.U32 R2, R6, R2, RZ ;  /* 0x0000000206027227 */ /* 0x002fc800078e00ff */
[----:B------:R-:W-:Y:S01]  /*1a90*/  IMAD.MOV R14, RZ, RZ, -R6 ;  /* 0x000000ffff0e7224 */ /* 0x000fe200078e0a06 */
[----:B------:R-:W-:-:S03]  /*1aa0*/  SHF.R.U32.HI R2, RZ, R3, R2 ;  /* 0x00000003ff027219 */ /* 0x000fc60000011602 */
[----:B------:R-:W-:Y:S01]  /*1ab0*/  IMAD R14, R8, R14, R19 ;  /* 0x0000000e080e7224 */ /* 0x000fe200078e0213 */
[----:B------:R-:W-:Y:S01]  /*1ac0*/  R2UR UR13, R2 ;  /* 0x00000000020d72ca */ /* 0x000fe200000e0000 */
[----:B------:R-:W-:Y:S01]  /*1ad0*/  VOTEU.ANY UP0, P1 ;  /* 0x0000000000ff7886 */ /* 0x000fe20000800100 */
[----:B------:R-:W1:Y:S01]  /*1ae0*/  LDC.64 R2, c[0x0][0x4d0] ;  /* 0x00013400ff027b82 */ /* 0x000e620000000a00 */
[----:B---3--:R-:W-:Y:S02]  /*1af0*/  R2UR UR8, R4 ;  /* 0x00000000040872ca */ /* 0x008fe400000e0000 */
[----:B------:R-:W-:Y:S02]  /*1b00*/  R2UR UR9, R14 ;  /* 0x000000000e0972ca */ /* 0x000fe400000e0000 */
[----:B------:R-:W-:-:S06]  /*1b10*/  R2UR UR6, R5 ;  /* 0x00000000050672ca */ /* 0x000fcc00000e0000 */
[----:B------:R-:W-:Y:S01]  /*1b20*/  USEL UR13, UR4, UR13, !UP0 ;  /* 0x0000000d040d7287 */ /* 0x000fe2000c000000 */
[----:B------:R-:W3:Y:S05]  /*1b30*/  LDCU.64 UR4, c[0x0][0x4d8] ;  /* 0x00009b00ff0477ac */ /* 0x000eea0008000a00 */
[----:B------:R-:W-:-:S04]  /*1b40*/  IMAD R9, RZ, RZ, -UR13 ;  /* 0x8000000dff097e24 */ /* 0x000fc8000f8e02ff */
[----:B------:R-:W-:Y:S01]  /*1b50*/  IMAD R9, R7, R9, R6 ;  /* 0x0000000907097224 */ /* 0x000fe200078e0206 */
[----:B-1----:R-:W-:-:S04]  /*1b60*/  R2UR UR11, R2 ;  /* 0x00000000020b72ca */ /* 0x002fc800000e0000 */
[----:B------:R-:W-:Y:S02]  /*1b70*/  R2UR UR7, R9 ;  /* 0x00000000090772ca */ /* 0x000fe400000e0000 */
[----:B------:R-:W-:-:S07]  /*1b80*/  R2UR UR12, R3 ;  /* 0x00000000030c72ca */ /* 0x000fce00000e0000 */
[----:B------:R-:W-:-:S06]  /*1b90*/  UIMAD UR11, UR9, UR8, UR11 ;  /* 0x00000008090b72a4 */ /* 0x000fcc000f8e020b */
[----:B--23--:R-:W-:-:S12]  /*1ba0*/  UIMAD UR12, UR7, UR6, UR12 ;  /* 0x00000006070c72a4 */ /* 0x00cfd8000f8e020c */
.L_x_29:
[----:B--2---:R-:W-:Y:S01]  /*1bb0*/  @!P5 MOV R3, 0x2000 ;  /* 0x000020000003d802 */ /* 0x004fe20000000f00 */
[----:B------:R-:W-:Y:S01]  /*1bc0*/  ULEA UR9, UR19, UR30, 0x3 ;  /* 0x0000001e13097291 */ /* 0x000fe2000f8e18ff */
[----:B----4-:R-:W-:Y:S11]  /*1bd0*/  @P2 BRA `(.L_x_24) ;  /* 0x00000000000c2947 */ /* 0x010ff60003800000 */
[----:B------:R-:W-:Y:S04]  /*1be0*/  SHF.L.U32 R5, R12, 0x1f, RZ ;  /* 0x0000001f0c057819 */ /* 0x000fe800000006ff */
[----:B------:R-:W1:Y:S02]  /*1bf0*/  SYNCS.PHASECHK.TRANS64.TRYWAIT P1, [UR9+0xd0], R5 ;  /* 0x0000d005ff0075a7 */ /* 0x000e640008021109 */
[----:B-1----:R-:W-:Y:S05]  /*1c00*/  @!P1 BRA `(.L_x_25) ;  /* 0x0000006000e09947 */ /* 0x002fea0003800000 */
.L_x_24:
[----:B------:R2:W-:Y:S01]  /*1c10*/  @!P5 SYNCS.ARRIVE.TRANS64 RZ, [UR9], R3 ;  /* 0x00000003ffffd9a7 */ /* 0x0005e20008000009 */
[----:B------:R-:W-:Y:S04]  /*1c20*/  ULOP3.LUT UR6, UR32, 0x2, URZ, 0xfc, !UPT ;  /* 0x0000000220067892 */ /* 0x000fe8000f8efcff */
[----:B------:R-:W-:Y:S09]  /*1c30*/  UISETP.NE.AND UP0, UPT, UR6, 0x2, UPT ;  /* 0x000000020600788c */ /* 0x000ff2000bf05270 */
[----:B------:R-:W-:Y:S05]  /*1c40*/  BRA.U UP0, `(.L_x_26) ;  /* 0x0000000100047547 */ /* 0x000fea000b800000 */
[----:B------:R-:W-:Y:S05]  /*1c50*/  BPT.TRAP 0x1 ;  /* 0x000000040000795c */ /* 0x000fea0000300000 */
.L_x_26:
[----:B------:R-:W-:Y:S04]  /*1c60*/  BSSY.RECONVERGENT B0, `(.L_x_27) ;  /* 0x0000003000007945 */ /* 0x000fe80003800200 */
[----:B------:R-:W-:Y:S05]  /*1c70*/  @P4 BRA `(.L_x_28) ;  /* 0x0000000000044947 */ /* 0x000fea0003800000 */
[----:B------:R-:W-:Y:S05]  /*1c80*/  BPT.TRAP 0x1 ;  /* 0x000000040000795c */ /* 0x000fea0000300000 */
.L_x_28:
[----:B------:R-:W-:Y:S05]  /*1c90*/  BSYNC.RECONVERGENT B0 ;  /* 0x0000000000007941 */ /* 0x000fea0003800200 */
.L_x_27:
[----:B------:R-:W-:Y:S02]  /*1ca0*/  UIADD3 UR35, UPT, UPT, UR19, 0x1, URZ ;  /* 0x0000000113237890 */ /* 0x000fe4000fffe0ff */
[----:B------:R-:W-:Y:S02]  /*1cb0*/  UIMAD UR7, UR28, UR14, UR4 ;  /* 0x0000000e1c0772a4 */ /* 0x000fe4000f8e0204 */
[----:B------:R-:W-:Y:S02]  /*1cc0*/  UISETP.NE.AND UP0, UPT, UR35, 0x1a, UPT ;  /* 0x0000001a2300788c */ /* 0x000fe4000bf05270 */
[----:B------:R-:W-:Y:S02]  /*1cd0*/  UIMAD UR6, UR29, UR15, UR5 ;  /* 0x0000000f1d0672a4 */ /* 0x000fe4000f8e0205 */
[----:B------:R-:W-:Y:S02]  /*1ce0*/  USEL UR10, URZ, 0x1, UP0 ;  /* 0x00000001ff0a7887 */ /* 0x000fe40008000000 */
[----:B------:R-:W-:Y:S02]  /*1cf0*/  USEL UR35, UR35, URZ, UP0 ;  /* 0x000000ff23237287 */ /* 0x000fe40008000000 */
[----:B------:R-:W-:Y:S02]  /*1d00*/  UIADD3 UR44, UP1, UPT, UR38, 0x80, URZ ;  /* 0x00000080262c7890 */ /* 0x000fe4000ff3e0ff */
[----:B------:R-:W-:Y:S01]  /*1d10*/  ULEA UR8, UR35, UR30, 0x3 ;  /* 0x0000001e23087291 */ /* 0x000fe2000f8e18ff */
[----:B------:R-:W-:Y:S01]  /*1d20*/  LOP3.LUT R12, R12, UR10, RZ, 0x3c, !PT ;  /* 0x0000000a0c0c7c12 */ /* 0x000fe2000f8e3cff */
[----:B------:R-:W-:Y:S02]  /*1d30*/  UPRMT UR42, UR7, 0x40, UR6 ;  /* 0x00000040072a7896 */ /* 0x000fe40008000006 */
[----:B------:R-:W-:Y:S01]  /*1d40*/  ULEA UR25, UR19, UR23, 0xb ;  /* 0x0000001713197291 */ /* 0x000fe2000f8e58ff */
[----:B-1----:R-:W-:Y:S01]  /*1d50*/  SHF.L.U32 R2, R12, 0x1f, RZ ;  /* 0x0000001f0c027819 */ /* 0x002fe200000006ff */
[----:B------:R-:W-:Y:S02]  /*1d60*/  USHF.L.U32 UR10, UR33, 0x5, URZ ;  /* 0x00000005210a7899 */ /* 0x000fe400080006ff */
[----:B------:R-:W-:Y:S01]  /*1d70*/  UIADD3.X UR45, UPT, UPT, URZ, UR39, URZ, UP1, !UPT ;  /* 0x00000027ff2d7290 */ /* 0x000fe20008ffe4ff */
[----:B------:R3:W4:Y:S01]  /*1d80*/  SYNCS.PHASECHK.TRANS64.TRYWAIT P2, [UR8+0xd0], R2 ;  /* 0x0000d002ff0075a7 */ /* 0x0007220008041108 */
[----:B------:R-:W-:Y:S02]  /*1d90*/  ULEA UR8, UR19, UR30, 0xc ;  /* 0x0000001e13087291 */ /* 0x000fe4000f8e60ff */
[----:B------:R-:W-:Y:S02]  /*1da0*/  UPRMT UR43, UR42, 0x5410, URZ ;  /* 0x000054102a2b7896 */ /* 0x000fe400080000ff */
[----:B------:R-:W-:Y:S02]  /*1db0*/  UIADD3 UR8, UPT, UPT, UR8, 0x3600, URZ ;  /* 0x0000360008087890 */ /* 0x000fe4000fffe0ff */
[----:B------:R-:W-:Y:S02]  /*1dc0*/  UIADD3 UR40, UP0, UPT, UR38, 0x180, URZ ;  /* 0x0000018026287890 */ /* 0x000fe4000ff1e0ff */
[----:B------:R-:W-:Y:S02]  /*1dd0*/  ULEA UR25, UR25, UR30, 0x1 ;  /* 0x0000001e19197291 */ /* 0x000fe4000f8e08ff */
[----:B------:R-:W-:Y:S02]  /*1de0*/  UIADD3.X UR41, UPT, UPT, URZ, UR39, URZ, UP0, !UPT ;  /* 0x00000027ff297290 */ /* 0x000fe400087fe4ff */
[----:B------:R-:W-:Y:S01]  /*1df0*/  ULOP3.LUT UR27, UR22, UR10, URZ, 0xfc, !UPT ;  /* 0x0000000a161b7292 */ /* 0x000fe2000f8efcff */
[----:B------:R-:W-:Y:S01]  /*1e00*/  UTMALDG.4D.IM2COL [UR8], [UR44], UR43 ;  /* 0x000000082c0073b4 */ /* 0x000fe2000805802b */
[----:B------:R-:W-:Y:S02]  /*1e10*/  UIADD3 UR24, UPT, UPT, UR25, 0x1d600, URZ ;  /* 0x0001d60019187890 */ /* 0x000fe4000fffe0ff */
[----:B------:R-:W-:Y:S02]  /*1e20*/  UIADD3 UR20, UPT, UPT, UR28, 0x1, URZ ;  /* 0x000000011c147890 */ /* 0x000fe4000fffe0ff */
[----:B------:R-:W-:Y:S02]  /*1e30*/  UIADD3 UR19, UPT, UPT, UR29, 0x1, URZ ;  /* 0x000000011d137890 */ /* 0x000fe4000fffe0ff */
[----:B------:R-:W-:Y:S02]  /*1e40*/  UISETP.NE.AND UP2, UPT, UR20, UR18, UPT ;  /* 0x000000121400728c */ /* 0x000fe4000bf45270 */
[----:B------:R-:W-:Y:S02]  /*1e50*/  UIADD3 UR21, UPT, UPT, UR21, 0x1, URZ ;  /* 0x0000000115157890 */ /* 0x000fe4000fffe0ff */
[----:B------:R-:W-:Y:S01]  /*1e60*/  UIADD3 UR42, UPT, UPT, UR33, 0x1, URZ ;  /* 0x00000001212a7890 */ /* 0x000fe2000fffe0ff */
[----:B------:R-:W-:Y:S01]  /*1e70*/  UMOV UR16, 0x30000 ;  /* 0x0003000000107882 */ /* 0x000fe20000000000 */
[----:B------:R-:W-:Y:S01]  /*1e80*/  UMOV UR46, 0x0 ;  /* 0x00000000002e7882 */ /* 0x000fe20000000000 */
[----:B------:R-:W-:Y:S01]  /*1e90*/  UMOV UR47, 0x10000000 ;  /* 0x10000000002f7882 */ /* 0x000fe20000000000 */
[----:B------:R-:W-:Y:S03]  /*1ea0*/  UMOV UR25, UR9 ;  /* 0x0000000900197c82 */ /* 0x000fe60008000000 */
[----:B------:R-:W-:Y:S01]  /*1eb0*/  @UP2 UIADD3 UR19, UPT, UPT, UR29, URZ, URZ ;  /* 0x000000ff1d132290 */ /* 0x000fe2000fffe0ff */
[----:B------:R1:W-:Y:S03]  /*1ec0*/  UTMALDG.4D.MULTICAST [UR24], [UR40], UR16, desc[UR46] ;  /* 0x00002e18280073b4 */ /* 0x0003e60008019810 */
[----:B------:R-:W-:Y:S11]  /*1ed0*/  UISETP.NE.AND UP0, UPT, UR19, UR17, UPT ;  /* 0x000000111300728c */ /* 0x000ff6000bf05270 */
[----:B------:R-:W-:Y:S07]  /*1ee0*/  @UP0 UIADD3 UR42, UPT, UPT, UR33, URZ, URZ ;  /* 0x000000ff212a0290 */ /* 0x000fee000fffe0ff */
[----:B------:R-:W-:Y:S01]  /*1ef0*/  UMOV UR33, UR42 ;  /* 0x0000002a00217c82 */ /* 0x000fe20008000000 */
[----:B-1----:R-:W-:Y:S02]  /*1f00*/  USEL UR29, UR19, URZ, UP0 ;  /* 0x000000ff131d7287 */ /* 0x002fe40008000000 */
[----:B------:R-:W-:Y:S02]  /*1f10*/  UISETP.NE.AND UP0, UPT, UR21, UR34, UPT ;  /* 0x000000221500728c */ /* 0x000fe4000bf05270 */
[----:B------:R-:W-:Y:S01]  /*1f20*/  USEL UR28, UR20, URZ, UP2 ;  /* 0x000000ff141c7287 */ /* 0x000fe20009000000 */
[----:B------:R-:W-:Y:S06]  /*1f30*/  UMOV UR19, UR35 ;  /* 0x0000002300137c82 */ /* 0x000fec0008000000 */
[----:B---3--:R-:W-:Y:S05]  /*1f40*/  BRA.U UP0, `(.L_x_29) ;  /* 0xfffffffd00187547 */ /* 0x008fea000b83ffff */
.L_x_23:
[----:B------:R-:W-:Y:S01]  /*1f50*/  ULEA UR4, UR35, UR30, 0x3 ;  /* 0x0000001e23047291 */ /* 0x000fe2000f8e18ff */
[----:B-1----:R-:W-:Y:S01]  /*1f60*/  SHF.L.U32 R2, R12, 0x1f, RZ ;  /* 0x0000001f0c027819 */ /* 0x002fe200000006ff */
[----:B------:R-:W-:Y:S01]  /*1f70*/  @!P0 SYNCS.ARRIVE.TRANS64.A1T0 RZ, [UR30+0x1d8], RZ ;  /* 0x0001d8ffffff89a7 */ /* 0x000fe2000810001e */
[----:B------:R-:W-:-:S06]  /*1f80*/  UISETP.GE.AND UP0, UPT, UR36, 0x1, UPT ;  /* 0x000000012400788c */ /* 0x000fcc000bf06270 */
[----:B------:R1:W3:Y:S03]  /*1f90*/  SYNCS.PHASECHK.TRANS64.TRYWAIT P1, [UR4+0xd0], R2 ;  /* 0x0000d002ff0075a7 */ /* 0x0002e60008021104 */
[----:B------:R-:W-:Y:S05]  /*1fa0*/  BRA.U !UP0, `(.L_x_30) ;  /* 0x0000000508847547 */ /* 0x000fea000b800000 */
[----:B------:R-:W4:Y:S01]  /*1fb0*/  LDC.64 R8, c[0x0][0x480] ;  /* 0x00012000ff087b82 */ /* 0x000f220000000a00 */
[----:B------:R-:W3:Y:S01]  /*1fc0*/  LDCU UR27, c[0x0][0x390] ;  /* 0x00007200ff1b77ac */ /* 0x000ee20008000800 */
[----:B------:R-:W3:Y:S06]  /*1fd0*/  LDCU UR40, c[0x0][0x38c] ;  /* 0x00007180ff2877ac */ /* 0x000eec0008000800 */
[----:B------:R-:W4:Y:S01]  /*1fe0*/  LDC.64 R6, c[0x0][0x488] ;  /* 0x00012200ff067b82 */ /* 0x000f220000000a00 */
[----:B------:R-:W3:Y:S01]  /*1ff0*/  LDCU.64 UR14, c[0x0][0x4b8] ;  /* 0x00009700ff0e77ac */ /* 0x000ee20008000a00 */
[----:B------:R-:W-:Y:S01]  /*2000*/  UIADD3 UR34, UPT, UPT, UR36, UR34, URZ ;  /* 0x0000002224227290 */ /* 0x000fe2000fffe0ff */
[----:B------:R-:W-:-:S05]  /*2010*/  UMOV UR43, UR36 ;  /* 0x00000024002b7c82 */ /* 0x000fca0008000000 */
[----:B-12---:R-:W1:Y:S01]  /*2020*/  LDC.64 R2, c[0x0][0x490] ;  /* 0x00012400ff027b82 */ /* 0x006e620000000a00 */
[----:B------:R-:W-:Y:S01]  /*2030*/  UMOV UR41, UR35 ;  /* 0x0000002300297c82 */ /* 0x000fe20008000000 */
[----:B----4-:R-:W-:Y:S01]  /*2040*/  IMAD.HI.U32 R9, R19, R9, RZ ;  /* 0x0000000913097227 */ /* 0x010fe200078e00ff */
[----:B------:R-:W-:-:S05]  /*2050*/  ISETP.NE.AND P0, PT, R8, 0x1, PT ;  /* 0x000000010800780c */ /* 0x000fca0003f05270 */
[----:B------:R-:W2:Y:S01]  /*2060*/  LDC.64 R4, c[0x0][0x4b0] ;  /* 0x00012c00ff047b82 */ /* 0x000ea20000000a00 */
[----:B------:R-:W-:-:S04]  /*2070*/  SHF.R.U32.HI R6, RZ, R6, R9 ;  /* 0x00000006ff067219 */ /* 0x000fc80000011609 */
        /* <DEDUP_REMOVED lines=10> */
[----:B--2---:R-:W-:Y:S02]  /*2120*/  R2UR UR8, R4 ;  /* 0x00000000040872ca */ /* 0x004fe400000e0000 */
[----:B------:R-:W-:Y:S02]  /*2130*/  R2UR UR9, R9 ;  /* 0x00000000090972ca */ /* 0x000fe400000e0000 */
[----:B------:R-:W-:-:S06]  /*2140*/  R2UR UR6, R5 ;  /* 0x00000000050672ca */ /* 0x000fcc00000e0000 */
[----:B------:R-:W-:Y:S01]  /*2150*/  USEL UR13, UR4, UR13, !UP0 ;  /* 0x0000000d040d7287 */ /* 0x000fe2000c000000 */
[----:B------:R-:W2:Y:S05]  /*2160*/  LDCU.64 UR4, c[0x0][0x4d8] ;  /* 0x00009b00ff0477ac */ /* 0x000eaa0008000a00 */
[----:B------:R-:W-:-:S04]  /*2170*/  IMAD R14, RZ, RZ, -UR13 ;  /* 0x8000000dff0e7e24 */ /* 0x000fc8000f8e02ff */
[----:B------:R-:W-:Y:S01]  /*2180*/  IMAD R14, R7, R14, R6 ;  /* 0x0000000e070e7224 */ /* 0x000fe200078e0206 */
[----:B-1----:R-:W-:-:S04]  /*2190*/  R2UR UR11, R2 ;  /* 0x00000000020b72ca */ /* 0x002fc800000e0000 */
[----:B------:R-:W-:Y:S02]  /*21a0*/  R2UR UR7, R14 ;  /* 0x000000000e0772ca */ /* 0x000fe400000e0000 */
[----:B------:R-:W-:-:S07]  /*21b0*/  R2UR UR12, R3 ;  /* 0x00000000030c72ca */ /* 0x000fce00000e0000 */
[----:B------:R-:W-:-:S06]  /*21c0*/  UIMAD UR11, UR9, UR8, UR11 ;  /* 0x00000008090b72a4 */ /* 0x000fcc000f8e020b */
[----:B--23--:R-:W-:-:S12]  /*21d0*/  UIMAD UR12, UR7, UR6, UR12 ;  /* 0x00000006070c72a4 */ /* 0x00cfd8000f8e020c */
.L_x_36:
[----:B--2---:R-:W-:Y:S01]  /*21e0*/  @!P5 MOV R3, 0x2000 ;  /* 0x000020000003d802 */ /* 0x004fe20000000f00 */
[----:B------:R-:W-:Y:S01]  /*21f0*/  ULEA UR9, UR41, UR30, 0x3 ;  /* 0x0000001e29097291 */ /* 0x000fe2000f8e18ff */
[----:B---3--:R-:W-:Y:S11]  /*2200*/  @P1 BRA `(.L_x_31) ;  /* 0x00000000000c1947 */ /* 0x008ff60003800000 */
[----:B------:R-:W-:Y:S04]  /*2210*/  SHF.L.U32 R5, R12, 0x1f, RZ ;  /* 0x0000001f0c057819 */ /* 0x000fe800000006ff */
[----:B------:R-:W1:Y:S02]  /*2220*/  SYNCS.PHASECHK.TRANS64.TRYWAIT P0, [UR9+0xd0], R5 ;  /* 0x0000d005ff0075a7 */ /* 0x000e640008001109 */
[----:B-1----:R-:W-:Y:S05]  /*2230*/  @!P0 BRA `(.L_x_32) ;  /* 0x0000005c006c8947 */ /* 0x002fea0003800000 */
.L_x_31:
[----:B------:R2:W-:Y:S01]  /*2240*/  @!P5 SYNCS.ARRIVE.TRANS64 RZ, [UR9], R3 ;  /* 0x00000003ffffd9a7 */ /* 0x0005e20008000009 */
[----:B------:R-:W-:Y:S04]  /*2250*/  ULOP3.LUT UR6, UR32, 0x2, URZ, 0xfc, !UPT ;  /* 0x0000000220067892 */ /* 0x000fe8000f8efcff */
[----:B------:R-:W-:Y:S09]  /*2260*/  UISETP.NE.AND UP0, UPT, UR6, 0x2, UPT ;  /* 0x000000020600788c */ /* 0x000ff2000bf05270 */
[----:B------:R-:W-:Y:S05]  /*2270*/  BRA.U UP0, `(.L_x_33) ;  /* 0x0000000100047547 */ /* 0x000fea000b800000 */
[----:B------:R-:W-:Y:S05]  /*2280*/  BPT.TRAP 0x1 ;  /* 0x000000040000795c */ /* 0x000fea0000300000 */
.L_x_33:
[----:B------:R-:W-:Y:S04]  /*2290*/  BSSY.RECONVERGENT B0, `(.L_x_34) ;  /* 0x0000003000007945 */ /* 0x000fe80003800200 */
[----:B------:R-:W-:Y:S05]  /*22a0*/  @P4 BRA `(.L_x_35) ;  /* 0x0000000000044947 */ /* 0x000fea0003800000 */
[----:B------:R-:W-:Y:S05]  /*22b0*/  BPT.TRAP 0x1 ;  /* 0x000000040000795c */ /* 0x000fea0000300000 */
.L_x_35:
[----:B------:R-:W-:Y:S05]  /*22c0*/  BSYNC.RECONVERGENT B0 ;  /* 0x0000000000007941 */ /* 0x000fea0003800200 */
.L_x_34:
[----:B------:R-:W-:Y:S02]  /*22d0*/  UIADD3 UR35, UPT, UPT, UR41, 0x1, URZ ;  /* 0x0000000129237890 */ /* 0x000fe4000fffe0ff */
[----:B------:R-:W-:Y:S02]  /*22e0*/  UIMAD UR6, UR28, UR14, UR4 ;  /* 0x0000000e1c0672a4 */ /* 0x000fe4000f8e0204 */
[----:B------:R-:W-:Y:S02]  /*22f0*/  UISETP.NE.AND UP0, UPT, UR35, 0x1a, UPT ;  /* 0x0000001a2300788c */ /* 0x000fe4000bf05270 */
[----:B------:R-:W-:Y:S02]  /*2300*/  UIMAD UR7, UR29, UR15, UR5 ;  /* 0x0000000f1d0772a4 */ /* 0x000fe4000f8e0205 */
[----:B------:R-:W-:Y:S02]  /*2310*/  USEL UR10, URZ, 0x1, UP0 ;  /* 0x00000001ff0a7887 */ /* 0x000fe40008000000 */
[----:B------:R-:W-:Y:S02]  /*2320*/  USEL UR35, UR35, URZ, UP0 ;  /* 0x000000ff23237287 */ /* 0x000fe40008000000 */
[----:B------:R-:W-:Y:S02]  /*2330*/  UIADD3 UR42, UPT, UPT, UR28, 0x1, URZ ;  /* 0x000000011c2a7890 */ /* 0x000fe4000fffe0ff */
[----:B------:R-:W-:Y:S01]  /*2340*/  ULEA UR8, UR35, UR30, 0x3 ;  /* 0x0000001e23087291 */ /* 0x000fe2000f8e18ff */
[----:B------:R-:W-:Y:S01]  /*2350*/  LOP3.LUT R12, R12, UR10, RZ, 0x3c, !PT ;  /* 0x0000000a0c0c7c12 */ /* 0x000fe2000f8e3cff */
[----:B------:R-:W-:Y:S02]  /*2360*/  UIADD3 UR50, UP1, UPT, UR38, 0x80, URZ ;  /* 0x0000008026327890 */ /* 0x000fe4000ff3e0ff */
[----:B------:R-:W-:Y:S01]  /*2370*/  UPRMT UR48, UR6, 0x40, UR7 ;  /* 0x0000004006307896 */ /* 0x000fe20008000007 */
[----:B-1----:R-:W-:Y:S01]  /*2380*/  SHF.L.U32 R2, R12, 0x1f, RZ ;  /* 0x0000001f0c027819 */ /* 0x002fe200000006ff */
[----:B------:R-:W-:Y:S02]  /*2390*/  UISETP.NE.AND UP2, UPT, UR42, UR40, UPT ;  /* 0x000000282a00728c */ /* 0x000fe4000bf45270 */
[----:B------:R-:W-:Y:S01]  /*23a0*/  ULEA UR16, UR41, UR23, 0xb ;  /* 0x0000001729107291 */ /* 0x000fe2000f8e58ff */
[----:B------:R1:W3:Y:S01]  /*23b0*/  SYNCS.PHASECHK.TRANS64.TRYWAIT P1, [UR8+0xd0], R2 ;  /* 0x0000d002ff0075a7 */ /* 0x0002e20008021108 */
[----:B------:R-:W-:Y:S02]  /*23c0*/  ULEA UR8, UR41, UR30, 0xc ;  /* 0x0000001e29087291 */ /* 0x000fe4000f8e60ff */
[----:B------:R-:W-:Y:S02]  /*23d0*/  USHF.L.U32 UR10, UR33, 0x5, URZ ;  /* 0x00000005210a7899 */ /* 0x000fe400080006ff */
[----:B------:R-:W-:Y:S02]  /*23e0*/  UIADD3.X UR51, UPT, UPT, URZ, UR39, URZ, UP1, !UPT ;  /* 0x00000027ff337290 */ /* 0x000fe40008ffe4ff */
[----:B------:R-:W-:Y:S02]  /*23f0*/  UIADD3 UR8, UPT, UPT, UR8, 0x3600, URZ ;  /* 0x0000360008087890 */ /* 0x000fe4000fffe0ff */
[----:B------:R-:W-:Y:S02]  /*2400*/  UPRMT UR49, UR48, 0x5410, URZ ;  /* 0x0000541030317896 */ /* 0x000fe400080000ff */
[----:B------:R-:W-:Y:S02]  /*2410*/  UIADD3 UR46, UP0, UPT, UR38, 0x180, URZ ;  /* 0x00000180262e7890 */ /* 0x000fe4000ff1e0ff */
[----:B------:R-:W-:Y:S02]  /*2420*/  ULEA UR16, UR16, UR30, 0x1 ;  /* 0x0000001e10107291 */ /* 0x000fe4000f8e08ff */
[----:B------:R-:W-:Y:S02]  /*2430*/  UIADD3.X UR47, UPT, UPT, URZ, UR39, URZ, UP0, !UPT ;  /* 0x00000027ff2f7290 */ /* 0x000fe400087fe4ff */
[----:B------:R-:W-:Y:S01]  /*2440*/  ULOP3.LUT UR19, UR22, UR10, URZ, 0xfc, !UPT ;  /* 0x0000000a16137292 */ /* 0x000fe2000f8efcff */
[----:B------:R1:W-:Y:S01]  /*2450*/  UTMALDG.4D.IM2COL [UR8], [UR50], UR49 ;  /* 0x00000008320073b4 */ /* 0x0003e20008058031 */
[----:B------:R-:W-:Y:S02]  /*2460*/  UIADD3 UR16, UPT, UPT, UR16, 0x1d600, URZ ;  /* 0x0001d60010107890 */ /* 0x000fe4000fffe0ff */
[----:B------:R-:W-:Y:S02]  /*2470*/  UIADD3 UR41, UPT, UPT, UR29, 0x1, URZ ;  /* 0x000000011d297890 */ /* 0x000fe4000fffe0ff */
[----:B------:R-:W-:Y:S02]  /*2480*/  @UP2 UIADD3 UR41, UPT, UPT, UR29, URZ, URZ ;  /* 0x000000ff1d292290 */ /* 0x000fe4000fffe0ff */
[----:B------:R-:W-:Y:S02]  /*2490*/  UIADD3 UR48, UPT, UPT, UR33, 0x1, URZ ;  /* 0x0000000121307890 */ /* 0x000fe4000fffe0ff */
[----:B------:R-:W-:Y:S02]  /*24a0*/  UISETP.NE.AND UP0, UPT, UR41, UR27, UPT ;  /* 0x0000001b2900728c */ /* 0x000fe4000bf05270 */
[----:B------:R-:W-:Y:S01]  /*24b0*/  UIADD3 UR52, UPT, UPT, UR43, -0x1, URZ ;  /* 0xffffffff2b347890 */ /* 0x000fe2000fffe0ff */
[----:B------:R-:W-:Y:S01]  /*24c0*/  UMOV UR25, 0x30000 ;  /* 0x0003000000197882 */ /* 0x000fe20000000000 */
[----:B------:R-:W-:Y:S01]  /*24d0*/  UMOV UR44, 0x0 ;  /* 0x00000000002c7882 */ /* 0x000fe20000000000 */
[----:B------:R-:W-:Y:S01]  /*24e0*/  UMOV UR45, 0x10000000 ;  /* 0x10000000002d7882 */ /* 0x000fe20000000000 */
[----:B------:R-:W-:Y:S01]  /*24f0*/  UMOV UR18, UR26 ;  /* 0x0000001a00127c82 */ /* 0x000fe20008000000 */
[----:B------:R-:W-:Y:S01]  /*2500*/  UMOV UR20, UR28 ;  /* 0x0000001c00147c82 */ /* 0x000fe20008000000 */
[----:B------:R-:W-:Y:S03]  /*2510*/  USEL UR28, UR42, URZ, UP2 ;  /* 0x000000ff2a1c7287 */ /* 0x000fe60009000000 */
[----:B------:R-:W-:Y:S01]  /*2520*/  @UP0 UIADD3 UR48, UPT, UPT, UR33, URZ, URZ ;  /* 0x000000ff21300290 */ /* 0x000fe2000fffe0ff */
[----:B------:R-:W-:Y:S01]  /*2530*/  UMOV UR21, UR29 ;  /* 0x0000001d00157c82 */ /* 0x000fe20008000000 */
[----:B------:R-:W-:Y:S01]  /*2540*/  USEL UR29, UR41, URZ, UP0 ;  /* 0x000000ff291d7287 */ /* 0x000fe20008000000 */
[----:B------:R-:W-:Y:S01]  /*2550*/  UMOV UR17, UR9 ;  /* 0x0000000900117c82 */ /* 0x000fe20008000000 */
[----:B------:R-:W-:Y:S01]  /*2560*/  UISETP.GT.U32.AND UP0, UPT, UR43, 0x1, UPT ;  /* 0x000000012b00788c */ /* 0x000fe2000bf04070 */
[----:B------:R1:W-:Y:S01]  /*2570*/  UTMALDG.4D.MULTICAST [UR16], [UR46], UR25, desc[UR44] ;  /* 0x00002c102e0073b4 */ /* 0x0003e20008019819 */
[----:B------:R-:W-:Y:S01]  /*2580*/  UMOV UR41, UR35 ;  /* 0x0000002300297c82 */ /* 0x000fe20008000000 */
[----:B------:R-:W-:Y:S01]  /*2590*/  UMOV UR43, UR52 ;  /* 0x00000034002b7c82 */ /* 0x000fe20008000000 */
[----:B------:R-:W-:Y:S05]  /*25a0*/  UMOV UR33, UR48 ;  /* 0x0000003000217c82 */ /* 0x000fea0008000000 */
[----:B-1----:R-:W-:Y:S05]  /*25b0*/  BRA.U UP0, `(.L_x_36) ;  /* 0xfffffffd00087547 */ /* 0x002fea000b83ffff */
.L_x_30:
[----:B--2---:R-:W-:Y:S01]  /*25c0*/  SHF.L.U32 R3, R10, 0x1f, RZ ;  /* 0x0000001f0a037819 */ /* 0x004fe200000006ff */
[----:B------:R-:W-:-:S03]  /*25d0*/  NOP ;  /* 0x0000000000007918 */ /* 0x000fc60000000000 */
[----:B------:R-:W2:Y:S02]  /*25e0*/  SYNCS.PHASECHK.TRANS64.TRYWAIT P0, [UR30+0x1e0], R3 ;  /* 0x0001e003ff0075a7 */ /* 0x000ea4000800111e */
[----:B--2---:R-:W-:Y:S05]  /*25f0*/  @!P0 BRA `(.L_x_37) ;  /* 0x0000005800948947 */ /* 0x004fea0003800000 */
.L_x_140:
[----:B------:R-:W2:Y:S01]  /*2600*/  LDS.128 R4, [UR30+0x220] ;  /* 0x0002201eff047984 */ /* 0x000ea20008000c00 */
[----:B------:R-:W-:Y:S01]  /*2610*/  UIADD3 UR4, UPT, UPT, UR30, 0x1e8, URZ ;  /* 0x000001e81e047890 */ /* 0x000fe2000fffe0ff */
[----:B------:R-:W-:Y:S01]  /*2620*/  ISETP.GE.AND P0, PT, R26, 0x1, PT ;  /* 0x000000011a00780c */ /* 0x000fe20003f06270 */
[----:B------:R-:W-:Y:S01]  /*2630*/  @!PT LDS RZ, [RZ] ;  /* 0x00000000fffff984 */ /* 0x000fe20000000800 */
[----:B------:R-:W-:Y:S01]  /*2640*/  @!PT LDS RZ, [RZ] ;  /* 0x00000000fffff984 */ /* 0x000fe20000000800 */
[----:B------:R-:W-:Y:S01]  /*2650*/  @!PT LDS RZ, [RZ] ;  /* 0x00000000fffff984 */ /* 0x000fe20000000800 */
[----:B------:R-:W-:Y:S01]  /*2660*/  @!PT LDS RZ, [RZ] ;  /* 0x00000000fffff984 */ /* 0x000fe20000000800 */
[----:B------:R1:W-:Y:S06]  /*2670*/  MEMBAR.ALL.CTA ;  /* 0x0000000000007992 */ /* 0x0003ec0000008000 */
[----:B-1----:R-:W1:Y:S01]  /*2680*/  FENCE.VIEW.ASYNC.S ;  /* 0x00000000000073c6 */ /* 0x002e620000000000 */
[----:B------:R-:W-:-:S09]  /*2690*/  UPRMT UR4, URZ, 0x654, UR4 ;  /* 0x00000654ff047896 */ /* 0x000fd20008000004 */
[----:B-1----:R-:W-:Y:S01]  /*26a0*/  SYNCS.ARRIVE.TRANS64.RED.A1T0 RZ, [UR4], RZ ;  /* 0x000000ffffff79a7 */ /* 0x002fe20008100404 */
[----:B--2---:R-:W-:-:S13]  /*26b0*/  LOP3.LUT P3, RZ, R6, 0x1, RZ, 0xc0, !PT ;  /* 0x0000000106ff7812 */ /* 0x004fda000786c0ff */
[----:B------:R-:W-:Y:S02]  /*26c0*/  @P3 MOV R15, R4 ;  /* 0x00000004000f3202 */ /* 0x000fe40000000f00 */
[----:B------:R-:W-:Y:S01]  /*26d0*/  @P3 LOP3.LUT R13, R5, 0xffff, RZ, 0xc0, !PT ;  /* 0x0000ffff050d3812 */ /* 0x000fe200078ec0ff */
[----:B------:R-:W-:Y:S06]  /*26e0*/  @!P0 BRA `(.L_x_38) ;  /* 0x0000000000b88947 */ /* 0x000fec0003800000 */
[----:B------:R-:W1:Y:S01]  /*26f0*/  LDC.64 R4, c[0x0][0xb18] ;  /* 0x0002c600ff047b82 */ /* 0x000e620000000a00 */
[----:B----4-:R-:W-:-:S07]  /*2700*/  ISETP.NE.AND P2, PT, R26, 0x1, PT ;  /* 0x000000011a00780c */ /* 0x010fce0003f45270 */
[----:B------:R-:W2:Y:S08]  /*2710*/  LDC.64 R6, c[0x0][0xb10] ;  /* 0x0002c400ff067b82 */ /* 0x000eb00000000a00 */
[----:B------:R-:W4:Y:S08]  /*2720*/  LDC R8, c[0x0][0xb20] ;  /* 0x0002c800ff087b82 */ /* 0x000f300000000800 */
[----:B------:R-:W3:Y:S01]  /*2730*/  LDC R14, c[0x0][0xb0c] ;  /* 0x0002c300ff0e7b82 */ /* 0x000ee20000000800 */
[----:B-1----:R-:W-:Y:S01]  /*2740*/  IMAD.HI.U32 R9, R0, R5, RZ ;  /* 0x0000000500097227 */ /* 0x002fe200078e00ff */
[----:B------:R-:W-:-:S03]  /*2750*/  ISETP.NE.AND P0, PT, R4, 0x1, PT ;  /* 0x000000010400780c */ /* 0x000fc60003f05270 */
[----:B------:R-:W-:-:S03]  /*2760*/  IMAD.HI.U32 R5, R13, R5, RZ ;  /* 0x000000050d057227 */ /* 0x000fc600078e00ff */
[----:B------:R-:W1:Y:S01]  /*2770*/  LDC.64 R2, c[0x0][0xb28] ;  /* 0x0002ca00ff027b82 */ /* 0x000e620000000a00 */
[----:B--2---:R-:W-:-:S04]  /*2780*/  IMAD.HI.U32 R16, R11, R6, RZ ;  /* 0x000000060b107227 */ /* 0x004fc800078e00ff */
[----:B------:R-:W-:Y:S01]  /*2790*/  IMAD.HI.U32 R18, R15, R6, RZ ;  /* 0x000000060f127227 */ /* 0x000fe200078e00ff */
[----:B------:R-:W-:Y:S02]  /*27a0*/  SHF.R.U32.HI R16, RZ, R7, R16 ;  /* 0x00000007ff107219 */ /* 0x000fe40000011610 */
[-C--:B----4-:R-:W-:Y:S02]  /*27b0*/  SHF.R.U32.HI R9, RZ, R8.reuse, R9 ;  /* 0x00000008ff097219 */ /* 0x090fe40000011609 */
[----:B------:R-:W-:Y:S02]  /*27c0*/  SHF.R.U32.HI R8, RZ, R8, R5 ;  /* 0x00000008ff087219 */ /* 0x000fe40000011605 */
[----:B------:R-:W-:Y:S02]  /*27d0*/  SEL R9, R0, R9, !P0 ;  /* 0x0000000900097207 */ /* 0x000fe40004000000 */
[----:B------:R-:W-:Y:S02]  /*27e0*/  SHF.R.U32.HI R18, RZ, R7, R18 ;  /* 0x00000007ff127219 */ /* 0x000fe40000011612 */
[----:B---3--:R-:W-:-:S02]  /*27f0*/  ISETP.NE.AND P1, PT, R14, 0x1, PT ;  /* 0x000000010e00780c */ /* 0x008fc40003f25270 */
[----:B------:R-:W-:Y:S02]  /*2800*/  SEL R5, R13, R8, !P0 ;  /* 0x000000080d057207 */ /* 0x000fe40004000000 */
[----:B------:R-:W-:Y:S02]  /*2810*/  SEL R17, R11, R16, !P1 ;  /* 0x000000100b117207 */ /* 0x000fe40004800000 */
[----:B------:R-:W-:Y:S01]  /*2820*/  SEL R7, R15, R18, !P1 ;  /* 0x000000120f077207 */ /* 0x000fe20004800000 */
[----:B-1----:R-:W-:-:S04]  /*2830*/  IMAD.HI.U32 R16, R9, R2, RZ ;  /* 0x0000000209107227 */ /* 0x002fc800078e00ff */
[----:B------:R-:W-:Y:S01]  /*2840*/  IMAD.HI.U32 R6, R17, R2, RZ ;  /* 0x0000000211067227 */ /* 0x000fe200078e00ff */
[----:B------:R-:W-:-:S04]  /*2850*/  @P2 SHF.R.U32.HI R9, RZ, R3, R16 ;  /* 0x00000003ff092219 */ /* 0x000fc80000011610 */
[----:B------:R-:W-:Y:S01]  /*2860*/  @P2 SHF.R.U32.HI R17, RZ, R3, R6 ;  /* 0x00000003ff112219 */ /* 0x000fe20000011606 */
[----:B------:R-:W-:-:S04]  /*2870*/  IMAD R9, R26, R9, RZ ;  /* 0x000000091a097224 */ /* 0x000fc800078e02ff */
[----:B------:R-:W-:Y:S01]  /*2880*/  IMAD R6, R26, R17, RZ ;  /* 0x000000111a067224 */ /* 0x000fe200078e02ff */
[----:B------:R-:W-:-:S04]  /*2890*/  ISETP.GE.AND P0, PT, R5, R9, PT ;  /* 0x000000090500720c */ /* 0x000fc80003f06270 */
[----:B------:R-:W-:Y:S01]  /*28a0*/  ISETP.GE.OR P0, PT, R7, R6, P0 ;  /* 0x000000060700720c */ /* 0x000fe20000706670 */
[----:B------:R-:W-:-:S05]  /*28b0*/  IMAD.HI.U32 R6, R5, R2, RZ ;  /* 0x0000000205067227 */ /* 0x000fca00078e00ff */
[----:B------:R-:W-:-:S04]  /*28c0*/  SHF.R.U32.HI R6, RZ, R3, R6 ;  /* 0x00000003ff067219 */ /* 0x000fc80000011606 */
[----:B------:R-:W-:-:S03]  /*28d0*/  SEL R6, R5, R6, !P2 ;  /* 0x0000000605067207 */ /* 0x000fc60005000000 */
[----:B------:R-:W-:-:S04]  /*28e0*/  @!P0 IMAD.HI.U32 R8, R7, R2, RZ ;  /* 0x0000000207088227 */ /* 0x000fc800078e00ff */
[----:B------:R-:W-:Y:S01]  /*28f0*/  IMAD.MOV R2, RZ, RZ, -R6 ;  /* 0x000000ffff027224 */ /* 0x000fe200078e0a06 */
[----:B------:R-:W-:-:S03]  /*2900*/  @!P0 SHF.R.U32.HI R8, RZ, R3, R8 ;  /* 0x00000003ff088219 */ /* 0x000fc60000011608 */
[----:B------:R-:W-:Y:S01]  /*2910*/  IMAD R2, R26, R2, R5 ;  /* 0x000000021a027224 */ /* 0x000fe200078e0205 */
[----:B------:R-:W-:Y:S02]  /*2920*/  @!P0 SEL R3, R7, R8, !P2 ;  /* 0x0000000807038207 */ /* 0x000fe40005000000 */
[----:B------:R-:W-:-:S03]  /*2930*/  IADD3 R8, PT, PT, -R5, RZ, RZ ;  /* 0x000000ff05087210 */ /* 0x000fc60007ffe1ff */
[--C-:B------:R-:W-:Y:S02]  /*2940*/  @!P0 IMAD.IADD R6, R6, 0x1, -R3.reuse ;  /* 0x0000000106068824 */ /* 0x100fe400078e0a03 */
[----:B------:R-:W-:Y:S01]  /*2950*/  @!P0 IMAD R3, R2, R17, R3 ;  /* 0x0000001102038224 */ /* 0x000fe200078e0203 */
[----:B------:R-:W-:Y:S01]  /*2960*/  IADD3 R2, PT, PT, -R7, RZ, RZ ;  /* 0x000000ff07027210 */ /* 0x000fe20007ffe1ff */
[----:B------:R-:W-:Y:S02]  /*2970*/  @!P0 IMAD R5, R26, R6, R7 ;  /* 0x000000061a058224 */ /* 0x000fe400078e0207 */
[----:B------:R-:W-:Y:S02]  /*2980*/  IMAD R8, R4, R8, R13 ;  /* 0x0000000804087224 */ /* 0x000fe400078e020d */
[----:B------:R-:W-:Y:S02]  /*2990*/  @!P0 IMAD.MOV.U32 R7, RZ, RZ, R3 ;  /* 0x000000ffff078224 */ /* 0x000fe400078e0003 */
[----:B------:R-:W-:-:S02]  /*29a0*/  IMAD R2, R14, R2, R15 ;  /* 0x000000020e027224 */ /* 0x000fc400078e020f */
[----:B------:R-:W-:Y:S02]  /*29b0*/  IMAD R13, R5, R4, R8 ;  /* 0x00000004050d7224 */ /* 0x000fe400078e0208 */
[----:B------:R-:W-:Y:S02]  /*29c0*/  IMAD R15, R7, R14, R2 ;  /* 0x0000000e070f7224 */ /* 0x000fe400078e0202 */
.L_x_38:
[----:B------:R-:W1:Y:S02]  /*29d0*/  LDCU UR4, c[0x0][0xb30] ;  /* 0x00016600ff0477ac */ /* 0x000e640008000800 */
[----:B-1----:R-:W-:-:S09]  /*29e0*/  UISETP.NE.AND UP0, UPT, UR4, 0x1, UPT ;  /* 0x000000010400788c */ /* 0x002fd2000bf05270 */
[----:B------:R-:W-:Y:S05]  /*29f0*/  BRA.U UP0, `(.L_x_39) ;  /* 0x0000000100407547 */ /* 0x000fea000b800000 */
[----:B------:R-:W1:Y:S08]  /*2a00*/  LDC.64 R4, c[0x0][0xb10] ;  /* 0x0002c400ff047b82 */ /* 0x000e700000000a00 */
[----:B------:R-:W2:Y:S08]  /*2a10*/  LDC.64 R2, c[0x0][0xb18] ;  /* 0x0002c600ff027b82 */ /* 0x000eb00000000a00 */
[----:B------:R-:W3:Y:S08]  /*2a20*/  LDC R6, c[0x0][0xb20] ;  /* 0x0002c800ff067b82 */ /* 0x000ef00000000800 */
[----:B------:R-:W4:Y:S01]  /*2a30*/  LDC R8, c[0x0][0xb0c] ;  /* 0x0002c300ff087b82 */ /* 0x000f220000000800 */
[----:B-1----:R-:W-:-:S05]  /*2a40*/  IMAD.HI.U32 R4, R15, R4, RZ ;  /* 0x000000040f047227 */ /* 0x002fca00078e00ff */
[----:B------:R-:W-:Y:S01]  /*2a50*/  SHF.R.U32.HI R4, RZ, R5, R4 ;  /* 0x00000005ff047219 */ /* 0x000fe20000011604 */
[----:B--2---:R-:W-:Y:S01]  /*2a60*/  IMAD.HI.U32 R3, R13, R3, RZ ;  /* 0x000000030d037227 */ /* 0x004fe200078e00ff */
[----:B------:R-:W-:-:S04]  /*2a70*/  ISETP.NE.AND P0, PT, R2, 0x1, PT ;  /* 0x000000010200780c */ /* 0x000fc80003f05270 */
[----:B---3--:R-:W-:-:S04]  /*2a80*/  SHF.R.U32.HI R6, RZ, R6, R3 ;  /* 0x00000006ff067219 */ /* 0x008fc80000011603 */
[----:B------:R-:W-:Y:S02]  /*2a90*/  SEL R3, R13, R6, !P0 ;  /* 0x000000060d037207 */ /* 0x000fe40004000000 */
[----:B----4-:R-:W-:-:S04]  /*2aa0*/  ISETP.NE.AND P1, PT, R8, 0x1, PT ;  /* 0x000000010800780c */ /* 0x010fc80003f25270 */
[----:B------:R-:W-:-:S05]  /*2ab0*/  SEL R4, R15, R4, !P1 ;  /* 0x000000040f047207 */ /* 0x000fca0004800000 */
[----:B------:R-:W-:Y:S02]  /*2ac0*/  IMAD.IADD R5, R3, 0x1, -R4 ;  /* 0x0000000103057824 */ /* 0x000fe400078e0a04 */
[----:B------:R-:W-:Y:S02]  /*2ad0*/  IMAD.IADD R3, R4, 0x1, -R3 ;  /* 0x0000000104037824 */ /* 0x000fe400078e0a03 */
[----:B------:R-:W-:Y:S02]  /*2ae0*/  IMAD R15, R5, R8, R15 ;  /* 0x00000008050f7224 */ /* 0x000fe400078e020f */
[----:B------:R-:W-:-:S07]  /*2af0*/  IMAD R13, R3, R2, R13 ;  /* 0x00000002030d7224 */ /* 0x000fce00078e020d */
.L_x_39:
[----:B------:R-:W-:Y:S01]  /*2b00*/  UMOV UR21, UR34 ;  /* 0x0000002200157c82 */ /* 0x000fe20008000000 */
[----:B------:R-:W-:Y:S01]  /*2b10*/  PLOP3.LUT P0, PT, PT, PT, PT, 0x80, 0x8 ;  /* 0x000000000008781c */ /* 0x000fe20003f0f070 */
[----:B------:R-:W-:Y:S01]  /*2b20*/  IMAD.IADD R19, R15, 0x1, R64 ;  /* 0x000000010f137824 */ /* 0x000fe200078e0240 */
[----:B------:R-:W-:Y:S01]  /*2b30*/  LOP3.LUT R10, R10, 0x1, RZ, 0x3c, !PT ;  /* 0x000000010a0a7812 */ /* 0x000fe200078e3cff */
[----:B------:R-:W-:Y:S01]  /*2b40*/  IMAD.IADD R18, R13, 0x1, R62 ;  /* 0x000000010d127824 */ /* 0x000fe200078e023e */
[----:B------:R-:W-:Y:S09]  /*2b50*/  @P3 BRA `(.L_x_40) ;  /* 0xffffffec00483947 */ /* 0x000ff2000383ffff */
[----:B------:R-:W-:Y:S01]  /*2b60*/  UIADD3 UR30, UPT, UPT, UR30, 0xd0, URZ ;  /* 0x000000d01e1e7890 */ /* 0x000fe2000fffe0ff */
[----:B------:R-:W-:-:S03]  /*2b70*/  SHF.L.U32 R3, R12, 0x1f, RZ ;  /* 0x0000001f0c037819 */ /* 0x000fc600000006ff */
[----:B------:R-:W-:-:S09]  /*2b80*/  ULEA UR4, UR35, UR30, 0x3 ;  /* 0x0000001e23047291 */ /* 0x000fd2000f8e18ff */
[----:B------:R-:W1:Y:S02]  /*2b90*/  SYNCS.PHASECHK.TRANS64.TRYWAIT P0, [UR4], R3 ;  /* 0x00000003ff0075a7 */ /* 0x000e640008001104 */
[----:B-1----:R-:W-:Y:S05]  /*2ba0*/  @!P0 BRA `(.L_x_41) ;  /* 0x0000005400408947 */ /* 0x002fea0003800000 */
.L_x_142:
[----:B------:R-:W-:-:S04]  /*2bb0*/  UIADD3 UR5, UPT, UPT, UR35, 0x1, URZ ;  /* 0x0000000123057890 */ /* 0x000fc8000fffe0ff */
[----:B------:R-:W-:-:S04]  /*2bc0*/  UISETP.NE.AND UP0, UPT, UR5, 0x1a, UPT ;  /* 0x0000001a0500788c */ /* 0x000fc8000bf05270 */
[----:B------:R-:W-:Y:S02]  /*2bd0*/  USEL UR6, URZ, 0x1, UP0 ;  /* 0x00000001ff067887 */ /* 0x000fe40008000000 */
[----:B------:R-:W-:-:S04]  /*2be0*/  USEL UR5, UR5, URZ, UP0 ;  /* 0x000000ff05057287 */ /* 0x000fc80008000000 */
[----:B------:R-:W-:Y:S01]  /*2bf0*/  ULEA UR4, UR5, UR30, 0x3 ;  /* 0x0000001e05047291 */ /* 0x000fe2000f8e18ff */
[----:B------:R-:W-:-:S04]  /*2c00*/  LOP3.LUT R2, R12, UR6, RZ, 0x3c, !PT ;  /* 0x000000060c027c12 */ /* 0x000fc8000f8e3cff */
[----:B-1----:R-:W-:-:S04]  /*2c10*/  SHF.L.U32 R3, R2, 0x1f, RZ ;  /* 0x0000001f02037819 */ /* 0x002fc800000006ff */
[----:B------:R-:W1:Y:S02]  /*2c20*/  SYNCS.PHASECHK.TRANS64.TRYWAIT P0, [UR4], R3 ;  /* 0x00000003ff0075a7 */ /* 0x000e640008001104 */
[----:B-1----:R-:W-:Y:S05]  /*2c30*/  @!P0 BRA `(.L_x_42) ;  /* 0x0000005400348947 */ /* 0x002fea0003800000 */
.L_x_144:
        /* <DEDUP_REMOVED lines=9> */
.L_x_146:
        /* <DEDUP_REMOVED lines=9> */
.L_x_148:
        /* <DEDUP_REMOVED lines=9> */
.L_x_150:
        /* <DEDUP_REMOVED lines=9> */
.L_x_152:
        /* <DEDUP_REMOVED lines=9> */
.L_x_154:
        /* <DEDUP_REMOVED lines=9> */
.L_x_156:
        /* <DEDUP_REMOVED lines=9> */
.L_x_158:
        /* <DEDUP_REMOVED lines=9> */
.L_x_160:
        /* <DEDUP_REMOVED lines=9> */
.L_x_162:
        /* <DEDUP_REMOVED lines=9> */
.L_x_164:
        /* <DEDUP_REMOVED lines=9> */
.L_x_166:
        /* <DEDUP_REMOVED lines=9> */
.L_x_168:
        /* <DEDUP_REMOVED lines=9> */
.L_x_170:
        /* <DEDUP_REMOVED lines=9> */
.L_x_172:
        /* <DEDUP_REMOVED lines=9> */
.L_x_174:
        /* <DEDUP_REMOVED lines=9> */
.L_x_176:
        /* <DEDUP_REMOVED lines=9> */
.L_x_178:
        /* <DEDUP_REMOVED lines=9> */
.L_x_180:
        /* <DEDUP_REMOVED lines=9> */
.L_x_182:
        /* <DEDUP_REMOVED lines=9> */
.L_x_184:
        /* <DEDUP_REMOVED lines=9> */
.L_x_186:
        /* <DEDUP_REMOVED lines=9> */
.L_x_188:
        /* <DEDUP_REMOVED lines=9> */
.L_x_190:
[----:B------:R-:W-:-:S04]  /*3930*/  UIADD3 UR5, UPT, UPT, UR5, 0x1, URZ ;  /* 0x0000000105057890 */ /* 0x000fc8000fffe0ff */
[----:B------:R-:W-:-:S04]  /*3940*/  UISETP.NE.AND UP0, UPT, UR5, 0x1a, UPT ;  /* 0x0000001a0500788c */ /* 0x000fc8000bf05270 */
[----:B------:R-:W-:Y:S02]  /*3950*/  USEL UR4, URZ, 0x1, UP0 ;  /* 0x00000001ff047887 */ /* 0x000fe40008000000 */
[----:B------:R-:W-:-:S04]  /*3960*/  USEL UR5, UR5, URZ, UP0 ;  /* 0x000000ff05057287 */ /* 0x000fc80008000000 */
[----:B------:R-:W-:Y:S01]  /*3970*/  ULEA UR5, UR5, UR30, 0x3 ;  /* 0x0000001e05057291 */ /* 0x000fe2000f8e18ff */
[----:B-1----:R-:W-:-:S04]  /*3980*/  LOP3.LUT R3, R2, UR4, RZ, 0x3c, !PT ;  /* 0x0000000402037c12 */ /* 0x002fc8000f8e3cff */
[----:B------:R-:W-:Y:S01]  /*3990*/  SHF.L.U32 R3, R3, 0x1f, RZ ;  /* 0x0000001f03037819 */ /* 0x000fe200000006ff */
[----:B------:R-:W-:-:S07]  /*39a0*/  IMAD.U32 R0, RZ, RZ, UR5 ;  /* 0x00000005ff007e24 */ /* 0x000fce000f8e00ff */
.L_x_66:
[----:B-1----:R1:W2:Y:S02]  /*39b0*/  SYNCS.PHASECHK.TRANS64.TRYWAIT P0, [R0+URZ], R3 ;  /* 0x00000003000075a7 */ /* 0x0022a400080011ff */
[----:B--2---:R-:W-:Y:S05]  /*39c0*/  @!P0 NANOSLEEP.SYNCS 0x989680 ;  /* 0x009896800000895d */ /* 0x004fea0003900000 */
[----:B------:R-:W2:Y:S02]  /*39d0*/  @!P0 SYNCS.PHASECHK.TRANS64 P0, [R0+URZ], R3 ;  /* 0x00000003000085a7 */ /* 0x000ea400080010ff */
[----:B--2---:R-:W-:Y:S05]  /*39e0*/  @P0 EXIT ;  /* 0x000000000000094d */ /* 0x004fea0003800000 */
[----:B------:R-:W-:Y:S05]  /*39f0*/  BRA `(.L_x_66) ;  /* 0xfffffffc00ec7947 */ /* 0x000fea000383ffff */
.L_x_22:
[----:B------:R-:W-:-:S04]  /*3a00*/  UISETP.NE.AND UP1, UPT, UR45, URZ, UPT ;  /* 0x000000ff2d00728c */ /* 0x000fc8000bf25270 */
[----:B------:R-:W-:-:S09]  /*3a10*/  UISETP.NE.OR UP1, UPT, UR4, 0x1, UP1 ;  /* 0x000000010400788c */ /* 0x000fd20008f25670 */
[----:B------:R-:W-:Y:S05]  /*3a20*/  BRA.U UP1, `(.L_x_67) ;  /* 0x0000000101b07547 */ /* 0x000fea000b800000 */
[----:B------:R-:W-:Y:S01]  /*3a30*/  UMOV UR4, 0x400 ;  /* 0x0000040000047882 */ /* 0x000fe20000000000 */
[----:B------:R-:W-:Y:S01]  /*3a40*/  HFMA2 R2, -RZ, RZ, 0, 5.9604644775390625e-08 ;  /* 0x00000001ff027431 */ /* 0x000fe200000001ff */
[----:B------:R-:W-:Y:S01]  /*3a50*/  ULEA UR45, UR45, UR4, 0x18 ;  /* 0x000000042d2d7291 */ /* 0x000fe2000f8ec0ff */
[----:B------:R-:W-:Y:S01]  /*3a60*/  ISETP.GE.U32.AND P0, PT, R8, 0x2, PT ;  /* 0x000000020800780c */ /* 0x000fe20003f06070 */
[----:B------:R-:W-:Y:S02]  /*3a70*/  IMAD.MOV.U32 R3, RZ, RZ, RZ ;  /* 0x000000ffff037224 */ /* 0x000fe400078e00ff */
[----:B------:R-:W-:Y:S02]  /*3a80*/  UIADD3 UR6, UPT, UPT, UR45, 0x1e8, URZ ;  /* 0x000001e82d067890 */ /* 0x000fe4000fffe0ff */
[----:B------:R-:W-:Y:S02]  /*3a90*/  UIADD3 UR7, UPT, UPT, UR45, 0x1e0, URZ ;  /* 0x000001e02d077890 */ /* 0x000fe4000fffe0ff */
[----:B------:R-:W-:-:S12]  /*3aa0*/  UPRMT UR6, URZ, 0x654, UR6 ;  /* 0x00000654ff067896 */ /* 0x000fd80008000006 */
.L_x_70:
[----:B------:R-:W-:Y:S01]  /*3ab0*/  SHF.L.U32 R7, R2, 0x1f, RZ ;  /* 0x0000001f02077819 */ /* 0x000fe200000006ff */
[----:B------:R-:W-:Y:S02]  /*3ac0*/  IMAD.U32 R9, RZ, RZ, UR7 ;  /* 0x00000007ff097e24 */ /* 0x000fe4000f8e00ff */
[----:B------:R-:W-:Y:S01]  /*3ad0*/  @!P0 IMAD.MOV.U32 R5, RZ, RZ, 0x10 ;  /* 0x00000010ff058424 */ /* 0x000fe200078e00ff */
[----:B------:R-:W2:Y:S02]  /*3ae0*/  SYNCS.PHASECHK.TRANS64.TRYWAIT P1, [UR45+0x1e8], R7 ;  /* 0x0001e807ff0075a7 */ /* 0x000ea4000802112d */
[----:B------:R-:W-:-:S04]  /*3af0*/  PRMT R9, R8, 0x654, R9 ;  /* 0x0000065408097816 */ /* 0x000fc80000000009 */
[----:B------:R-:W-:Y:S01]  /*3b00*/  SEL R0, R9, R0, !P0 ;  /* 0x0000000009007207 */ /* 0x000fe20004000000 */
[----:B--2---:R-:W-:Y:S06]  /*3b10*/  @!P1 BRA `(.L_x_68) ;  /* 0x0000004c00bc9947 */ /* 0x004fec0003800000 */
.L_x_192:
[----:B------:R-:W-:Y:S01]  /*3b20*/  UIADD3 UR4, UPT, UPT, UR45, 0x220, URZ ;  /* 0x000002202d047890 */ /* 0x000fe2000fffe0ff */
[----:B------:R3:W-:Y:S01]  /*3b30*/  @!P0 SYNCS.ARRIVE.TRANS64.RED RZ, [R0+URZ], R5 ;  /* 0x0000000500ff89a7 */ /* 0x0007e200080004ff */
[----:B------:R-:W-:Y:S01]  /*3b40*/  UIADD3 UR5, UPT, UPT, UR45, 0x1e0, URZ ;  /* 0x000001e02d057890 */ /* 0x000fe2000fffe0ff */
[----:B------:R-:W-:-:S08]  /*3b50*/  LOP3.LUT R2, R2, 0x1, RZ, 0x3c, !PT ;  /* 0x0000000102027812 */ /* 0x000fd000078e3cff */
[----:B------:R-:W-:Y:S06]  /*3b60*/  UGETNEXTWORKID.BROADCAST [UR4], [UR5] ;  /* 0x00000000040073ca */ /* 0x000fec0008000100 */
[----:B---3--:R-:W-:-:S04]  /*3b70*/  SHF.L.U32 R5, R3, 0x1f, RZ ;  /* 0x0000001f03057819 */ /* 0x008fc800000006ff */
[----:B------:R-:W3:Y:S02]  /*3b80*/  SYNCS.PHASECHK.TRANS64.TRYWAIT P1, [UR45+0x1e0], R5 ;  /* 0x0001e005ff0075a7 */ /* 0x000ee4000802112d */
[----:B---3--:R-:W-:Y:S05]  /*3b90*/  @!P1 BRA `(.L_x_69) ;  /* 0x0000004c00b49947 */ /* 0x008fea0003800000 */
.L_x_194:
[----:B--2---:R-:W2:Y:S01]  /*3ba0*/  LDS.128 R4, [UR45+0x220] ;  /* 0x0002202dff047984 */ /* 0x004ea20008000c00 */
[----:B------:R-:W-:Y:S01]  /*3bb0*/  LOP3.LUT R3, R3, 0x1, RZ, 0x3c, !PT ;  /* 0x0000000103037812 */ /* 0x000fe200078e3cff */
[----:B------:R-:W-:Y:S01]  /*3bc0*/  @!PT LDS RZ, [RZ] ;  /* 0x00000000fffff984 */ /* 0x000fe20000000800 */
[----:B------:R-:W-:Y:S01]  /*3bd0*/  @!PT LDS RZ, [RZ] ;  /* 0x00000000fffff984 */ /* 0x000fe20000000800 */
[----:B------:R-:W-:Y:S01]  /*3be0*/  @!PT LDS RZ, [RZ] ;  /* 0x00000000fffff984 */ /* 0x000fe20000000800 */
[----:B------:R-:W-:Y:S01]  /*3bf0*/  @!PT LDS RZ, [RZ] ;  /* 0x00000000fffff984 */ /* 0x000fe20000000800 */
[----:B------:R3:W-:Y:S06]  /*3c00*/  MEMBAR.ALL.CTA ;  /* 0x0000000000007992 */ /* 0x0007ec0000008000 */
[----:B---3--:R-:W3:Y:S02]  /*3c10*/  FENCE.VIEW.ASYNC.S ;  /* 0x00000000000073c6 */ /* 0x008ee40000000000 */
[----:B---3--:R-:W-:Y:S01]  /*3c20*/  SYNCS.ARRIVE.TRANS64.RED.A1T0 RZ, [UR6], RZ ;  /* 0x000000ffffff79a7 */ /* 0x008fe20008100406 */
[----:B--2---:R-:W-:-:S13]  /*3c30*/  LOP3.LUT P1, RZ, R6, 0x1, RZ, 0xc0, !PT ;  /* 0x0000000106ff7812 */ /* 0x004fda000782c0ff */
[----:B------:R-:W-:Y:S05]  /*3c40*/  @P1 BRA `(.L_x_70) ;  /* 0xfffffffc00981947 */ /* 0x000fea000383ffff */
[----:B------:R-:W-:-:S04]  /*3c50*/  SHF.L.U32 R0, R2, 0x1f, RZ ;  /* 0x0000001f02007819 */ /* 0x000fc800000006ff */
[----:B------:R-:W2:Y:S02]  /*3c60*/  SYNCS.PHASECHK.TRANS64 P0, [UR45+0x1e8], R0 ;  /* 0x0001e800ff0075a7 */ /* 0x000ea4000800102d */
[----:B-12---:R-:W-:Y:S05]  /*3c70*/  @P0 EXIT ;  /* 0x000000000000094d */ /* 0x006fea0003800000 */
[----:B------:R-:W-:-:S07]  /*3c80*/  MOV R0, UR45 ;  /* 0x0000002d00007c02 */ /* 0x000fce0008000f00 */
.L_x_71:
[----:B-1----:R-:W-:-:S04]  /*3c90*/  SHF.L.U32 R3, R2, 0x1f, RZ ;  /* 0x0000001f02037819 */ /* 0x002fc800000006ff */
[----:B------:R1:W2:Y:S03]  /*3ca0*/  SYNCS.PHASECHK.TRANS64.TRYWAIT P0, [R0+URZ+0x1e8], R3 ;  /* 0x0001e803000075a7 */ /* 0x0002a600080011ff */
[----:B--2---:R-:W-:Y:S05]  /*3cb0*/  @!P0 NANOSLEEP.SYNCS 0x989680 ;  /* 0x009896800000895d */ /* 0x004fea0003900000 */
[----:B------:R-:W2:Y:S02]  /*3cc0*/  @!P0 SYNCS.PHASECHK.TRANS64 P0, [R0+URZ+0x1e8], R3 ;  /* 0x0001e803000085a7 */ /* 0x000ea400080010ff */
[----:B--2---:R-:W-:Y:S05]  /*3cd0*/  @P0 EXIT ;  /* 0x000000000000094d */ /* 0x004fea0003800000 */
[----:B------:R-:W-:Y:S05]  /*3ce0*/  BRA `(.L_x_71) ;  /* 0xfffffffc00e87947 */ /* 0x000fea000383ffff */
.L_x_67:
[----:B------:R-:W-:Y:S05]  /*3cf0*/  BRA.U UP4, `(.L_x_72) ;  /* 0x0000000d04447547 */ /* 0x000fea000b800000 */
[----:B------:R-:W-:Y:S01]  /*3d00*/  UMOV UR4, 0x40 ;  /* 0x0000004000047882 */ /* 0x000fe20000000000 */
[----:B------:R-:W-:Y:S01]  /*3d10*/  NOP ;  /* 0x0000000000007918 */ /* 0x000fe20000000000 */
[----:B------:R-:W-:Y:S01]  /*3d20*/  ULEA UR4, UR45, UR4, 0x18 ;  /* 0x000000042d047291 */ /* 0x000fe2000f8ec0ff */
[----:B------:R-:W-:Y:S02]  /*3d30*/  UMOV UR5, 0x400 ;  /* 0x0000040000057882 */ /* 0x000fe40000000000 */
[----:B------:R-:W-:-:S06]  /*3d40*/  ULEA UR45, UR45, UR5, 0x18 ;  /* 0x000000052d2d7291 */ /* 0x000fcc000f8ec0ff */
[----:B------:R-:W2:Y:S02]  /*3d50*/  LDS.U8 R2, [UR4+0x1c] ;  /* 0x00001c04ff027984 */ /* 0x000ea40008000000 */
[----:B--2---:R-:W-:-:S13]  /*3d60*/  ISETP.NE.AND P0, PT, R2, RZ, PT ;  /* 0x000000ff0200720c */ /* 0x004fda0003f05270 */
[----:B------:R-:W-:Y:S05]  /*3d70*/  @P0 BRA `(.L_x_73) ;  /* 0x0000000000580947 */ /* 0x000fea0003800000 */
[----:B------:R-:W-:-:S13]  /*3d80*/  ELECT P0, URZ, PT ;  /* 0x0000000000ff782f */ /* 0x000fda0003800000 */
[----:B------:R-:W-:Y:S05]  /*3d90*/  @!P0 BRA `(.L_x_74) ;  /* 0x0000000000608947 */ /* 0x000fea0003800000 */
[----:B------:R-:W-:Y:S01]  /*3da0*/  UMOV UR5, 0x10 ;  /* 0x0000001000057882 */ /* 0x000fe20000000000 */
[----:B------:R-:W-:Y:S01]  /*3db0*/  HFMA2 R2, -RZ, RZ, 0, 5.9604644775390625e-08 ;  /* 0x00000001ff027431 */ /* 0x000fe200000001ff */
[----:B------:R-:W-:-:S03]  /*3dc0*/  MOV R3, 0xffff ;  /* 0x0000ffff00037802 */ /* 0x000fc60000000f00 */
[----:B------:R-:W-:Y:S04]  /*3dd0*/  DEPBAR.LE SB2, 0x36 ;  /* 0x0000ad800000791a */ /* 0x000fe80000000000 */
[----:B------:R-:W2:Y:S02]  /*3de0*/  UTCATOMSWS.FIND_AND_SET.ALIGN UP0, UR5, UR5 ;  /* 0x00000005000575e3 */ /* 0x000ea40008000800 */
[----:B--2---:R-:W-:Y:S01]  /*3df0*/  MOV R4, UR5 ;  /* 0x0000000500047c02 */ /* 0x004fe20008000f00 */
[----:B------:R-:W-:Y:S06]  /*3e00*/  BRA.U UP0, `(.L_x_75) ;  /* 0x0000000100187547 */ /* 0x000fec000b800000 */
.L_x_76:
[----:B------:R-:W-:Y:S05]  /*3e10*/  NANOSLEEP 0x64 ;  /* 0x000000640000795d */ /* 0x000fea0003800000 */
[----:B------:R-:W-:-:S05]  /*3e20*/  UMOV UR5, 0x10 ;  /* 0x0000001000057882 */ /* 0x000fca0000000000 */
[----:B------:R-:W-:Y:S04]  /*3e30*/  DEPBAR.LE SB2, 0x36 ;  /* 0x0000ad800000791a */ /* 0x000fe80000000000 */
[----:B------:R-:W2:Y:S02]  /*3e40*/  UTCATOMSWS.FIND_AND_SET.ALIGN UP0, UR5, UR5 ;  /* 0x00000005000575e3 */ /* 0x000ea40008000800 */
[----:B--2---:R-:W-:Y:S01]  /*3e50*/  MOV R4, UR5 ;  /* 0x0000000500047c02 */ /* 0x004fe20008000f00 */
[----:B------:R-:W-:Y:S05]  /*3e60*/  BRA.U !UP0, `(.L_x_76) ;  /* 0xfffffffd08e87547 */ /* 0x000fea000b83ffff */
.L_x_75:
[-C--:B------:R-:W-:Y:S02]  /*3e70*/  SHF.L.U32 R3, R3, R4.reuse, RZ ;  /* 0x0000000403037219 */ /* 0x080fe400000006ff */
[----:B------:R-:W-:Y:S01]  /*3e80*/  SHF.L.U32 R2, R2, R4, RZ ;  /* 0x0000000402027219 */ /* 0x000fe200000006ff */
[----:B------:R-:W-:Y:S02]  /*3e90*/  IMAD.SHL.U32 R4, R4, 0x20, RZ ;  /* 0x0000002004047824 */ /* 0x000fe400078e00ff */
[----:B------:R2:W-:Y:S04]  /*3ea0*/  ATOMS.OR RZ, [UR4+0x14], R3 ;  /* 0x00001403ffff798c */ /* 0x0005e8000b000004 */
[----:B------:R2:W-:Y:S04]  /*3eb0*/  ATOMS.OR RZ, [UR4+0x18], R2 ;  /* 0x00001802ffff798c */ /* 0x0005e8000b000004 */
[----:B------:R2:W-:Y:S01]  /*3ec0*/  STS [UR45+0x230], R4 ;  /* 0x00023004ff007988 */ /* 0x0005e2000800082d */
[----:B------:R-:W-:Y:S05]  /*3ed0*/  BRA `(.L_x_74) ;  /* 0x0000000000107947 */ /* 0x000fea0003800000 */
.L_x_73:
[----:B------:R-:W-:-:S05]  /*3ee0*/  MOV R2, 0xffffffff ;  /* 0xffffffff00027802 */ /* 0x000fca0000000f00 */
[----:B------:R2:W-:Y:S02]  /*3ef0*/  STS [UR45+0x230], R2 ;  /* 0x00023002ff007988 */ /* 0x0005e4000800082d */
[----:B--2---:R-:W-:Y:S02]  /*3f00*/  MOV R2, 0x3f20 ;  /* 0x00003f2000027802 */ /* 0x004fe40000000f00 */
[----:B-1---5:R-:W-:Y:S05]  /*3f10*/  CALL.REL.NOINC `($__internal_1_$__cuda_sm10x_tcgen05_guardrail_trap_phase_invalid_during_alloc) ;  /* 0x0000005000547944 */ /* 0x022fea0003c00000 */
.L_x_74:
[----:B------:R-:W-:Y:S05]  /*3f20*/  WARPSYNC.ALL ;  /* 0x0000000000007948 */ /* 0x000fea0003800000 */
[----:B------:R-:W3:Y:S01]  /*3f30*/  S2UR UR6, SR_CgaCtaId ;  /* 0x00000000000679c3 */ /* 0x000ee20000008800 */
[----:B------:R-:W-:Y:S01]  /*3f40*/  UMOV UR4, 0x400 ;  /* 0x0000040000047882 */ /* 0x000fe20000000000 */
[----:B------:R-:W-:-:S06]  /*3f50*/  NOP ;  /* 0x0000000000007918 */ /* 0x000fcc0000000000 */
[----:B------:R-:W-:Y:S06]  /*3f60*/  BAR.ARV 0x6, 0xa0 ;  /* 0x0182800000007b1d */ /* 0x000fec0000002000 */
[----:B------:R-:W-:Y:S01]  /*3f70*/  LOP3.LUT R0, R0, 0xffff, RZ, 0xc0, !PT ;  /* 0x0000ffff00007812 */ /* 0x000fe200078ec0ff */
[----:B------:R-:W-:Y:S01]  /*3f80*/  IMAD.MOV.U32 R9, RZ, RZ, 0x1 ;  /* 0x00000001ff097424 */ /* 0x000fe200078e00ff */
[----:B------:R-:W-:Y:S01]  /*3f90*/  UMOV UR15, URZ ;  /* 0x000000ff000f7c82 */ /* 0x000fe20008000000 */
[----:B------:R-:W-:Y:S01]  /*3fa0*/  IMAD.MOV.U32 R8, RZ, RZ, RZ ;  /* 0x000000ffff087224 */ /* 0x000fe200078e00ff */
[----:B------:R-:W-:Y:S01]  /*3fb0*/  R2UR UR9, R0 ;  /* 0x00000000000972ca */ /* 0x000fe200000e0000 */
[----:B--2---:R-:W-:Y:S01]  /*3fc0*/  IMAD.MOV.U32 R3, RZ, RZ, RZ ;  /* 0x000000ffff037224 */ /* 0x004fe200078e00ff */
[----:B------:R-:W-:Y:S01]  /*3fd0*/  UMOV UR14, URZ ;  /* 0x000000ff000e7c82 */ /* 0x000fe20008000000 */
[----:B------:R-:W-:Y:S01]  /*3fe0*/  UMOV UR20, 0x0 ;  /* 0x0000000000147882 */ /* 0x000fe20000000000 */
[----:B------:R-:W-:Y:S01]  /*3ff0*/  UMOV UR21, 0x4110010 ;  /* 0x0411001000157882 */ /* 0x000fe20000000000 */
[----:B------:R-:W-:Y:S01]  /*4000*/  UMOV UR18, 0x0 ;  /* 0x0000000000127882 */ /* 0x000fe20000000000 */
[----:B---3--:R-:W-:Y:S01]  /*4010*/  ULEA UR6, UR6, UR4, 0x18 ;  /* 0x0000000406067291 */ /* 0x008fe2000f8ec0ff */
[----:B------:R-:W2:Y:S03]  /*4020*/  LDCU.64 UR4, c[0x0][0x388] ;  /* 0x00007100ff0477ac */ /* 0x000ea60008000a00 */
[----:B------:R-:W-:-:S02]  /*4030*/  UIADD3 UR10, UPT, UPT, UR6, 0x3600, URZ ;  /* 0x00003600060a7890 */ /* 0x000fc4000fffe0ff */
[----:B------:R-:W-:-:S03]  /*4040*/  UIADD3 UR17, UPT, UPT, UR6, 0x1d600, URZ ;  /* 0x0001d60006117890 */ /* 0x000fc6000fffe0ff */
[----:B------:R-:W3:Y:S01]  /*4050*/  LDS R2, [UR6+0x230] ;  /* 0x00023006ff027984 */ /* 0x000ee20008000800 */
[----:B------:R-:W-:Y:S02]  /*4060*/  USHF.R.U32.HI UR10, URZ, 0x4, UR10 ;  /* 0x00000004ff0a7899 */ /* 0x000fe4000801160a */
[----:B------:R-:W-:Y:S02]  /*4070*/  USHF.R.U32.HI UR17, URZ, 0x4, UR17 ;  /* 0x00000004ff117899 */ /* 0x000fe40008011611 */
[----:B------:R-:W-:Y:S02]  /*4080*/  ULOP3.LUT UR10, UR10, 0x3fff, URZ, 0xc0, !UPT ;  /* 0x00003fff0a0a7892 */ /* 0x000fe4000f8ec0ff */
[----:B------:R-:W-:Y:S02]  /*4090*/  ULOP3.LUT UR17, UR17, 0x3fff, URZ, 0xc0, !UPT ;  /* 0x00003fff11117892 */ /* 0x000fe4000f8ec0ff */
[----:B------:R-:W-:Y:S02]  /*40a0*/  ULOP3.LUT UR10, UR10, 0x10000, URZ, 0xfc, !UPT ;  /* 0x000100000a0a7892 */ /* 0x000fe4000f8efcff */
[----:B--2---:R-:W-:Y:S01]  /*40b0*/  UIADD3 UR4, UPT, UPT, UR4, 0x1f, URZ ;  /* 0x0000001f04047890 */ /* 0x004fe2000fffe0ff */
[----:B------:R-:W-:-:S03]  /*40c0*/  UMOV UR19, 0x4110010 ;  /* 0x0411001000137882 */ /* 0x000fc60000000000 */
[----:B------:R-:W-:-:S04]  /*40d0*/  USHF.R.S32.HI UR7, URZ, 0x1f, UR4 ;  /* 0x0000001fff077899 */ /* 0x000fc80008011404 */
[----:B------:R-:W-:-:S03]  /*40e0*/  ULEA.HI UR7, UR7, UR4, URZ, 0x5 ;  /* 0x0000000407077291 */ /* 0x000fc6000f8f28ff */
[----:B------:R-:W2:Y:S01]  /*40f0*/  LDCU UR4, c[0x0][0x390] ;  /* 0x00007200ff0477ac */ /* 0x000ea20008000800 */
[----:B------:R-:W-:-:S04]  /*4100*/  USHF.R.S32.HI UR7, URZ, 0x5, UR7 ;  /* 0x00000005ff077899 */ /* 0x000fc80008011407 */
[----:B------:R-:W-:Y:S02]  /*4110*/  UIMAD UR7, UR7, UR5, URZ ;  /* 0x00000005070772a4 */ /* 0x000fe4000f8e02ff */
[----:B------:R-:W-:-:S04]  /*4120*/  UIADD3 UR5, UPT, UPT, UR6, 0x1e8, URZ ;  /* 0x000001e806057890 */ /* 0x000fc8000fffe0ff */
[----:B------:R-:W-:Y:S01]  /*4130*/  UPRMT UR5, URZ, 0x654, UR5 ;  /* 0x00000654ff057896 */ /* 0x000fe20008000005 */
[C---:B---3--:R-:W-:Y:S01]  /*4140*/  VIADD R5, R2.reuse, 0x40 ;  /* 0x0000004002057836 */ /* 0x048fe20000000000 */
[----:B------:R-:W-:Y:S01]  /*4150*/  LOP3.LUT R4, R2, 0xffff, RZ, 0xc0, !PT ;  /* 0x0000ffff02047812 */ /* 0x000fe200078ec0ff */
[----:B--2---:R-:W-:-:S03]  /*4160*/  UIMAD UR4, UR7, UR4, URZ ;  /* 0x00000004070472a4 */ /* 0x004fc6000f8e02ff */
[----:B------:R-:W-:Y:S01]  /*4170*/  LOP3.LUT R5, R5, 0xffff, RZ, 0xc0, !PT ;  /* 0x0000ffff05057812 */ /* 0x000fe200078ec0ff */
[----:B------:R-:W-:Y:S02]  /*4180*/  UIADD3 UR16, UPT, UPT, UR4, -0x1, URZ ;  /* 0xffffffff04107890 */ /* 0x000fe4000fffe0ff */
[----:B------:R-:W-:Y:S02]  /*4190*/  UISETP.GE.AND UP2, UPT, UR4, 0x1, UPT ;  /* 0x000000010400788c */ /* 0x000fe4000bf46270 */
[----:B------:R2:W-:Y:S09]  /*41a0*/  STL.64 [R1], R4 ;  /* 0x0000000401007387 */ /* 0x0005f20000100a00 */
.L_x_83:
[----:B--2---:R-:W-:-:S04]  /*41b0*/  SHF.L.U32 R5, R8, 0x1f, RZ ;  /* 0x0000001f08057819 */ /* 0x004fc800000006ff */
[----:B------:R-:W2:Y:S02]  /*41c0*/  SYNCS.PHASECHK.TRANS64.TRYWAIT P0, [UR6+0x1e0], R5 ;  /* 0x0001e005ff0075a7 */ /* 0x000ea40008001106 */
[----:B--23--:R-:W-:Y:S05]  /*41d0*/  @!P0 BRA `(.L_x_77) ;  /* 0x00000048003c8947 */ /* 0x00cfea0003800000 */
.L_x_196:
[----:B--2---:R-:W2:Y:S01]  /*41e0*/  LDS.128 R4, [UR6+0x220] ;  /* 0x00022006ff047984 */ /* 0x004ea20008000c00 */
[----:B------:R-:W-:Y:S01]  /*41f0*/  ULEA UR8, UR15, UR6, 0x3 ;  /* 0x000000060f087291 */ /* 0x000fe2000f8e18ff */
[----:B------:R-:W-:Y:S01]  /*4200*/  SHF.L.U32 R0, R9, 0x1f, RZ ;  /* 0x0000001f09007819 */ /* 0x000fe200000006ff */
[----:B------:R-:W-:Y:S01]  /*4210*/  @!PT LDS RZ, [RZ] ;  /* 0x00000000fffff984 */ /* 0x000fe20000000800 */
[----:B------:R-:W-:Y:S01]  /*4220*/  @!PT LDS RZ, [RZ] ;  /* 0x00000000fffff984 */ /* 0x000fe20000000800 */
[----:B------:R-:W-:Y:S01]  /*4230*/  @!PT LDS RZ, [RZ] ;  /* 0x00000000fffff984 */ /* 0x000fe20000000800 */
[----:B------:R-:W-:Y:S01]  /*4240*/  @!PT LDS RZ, [RZ] ;  /* 0x00000000fffff984 */ /* 0x000fe20000000800 */
[----:B------:R3:W-:Y:S06]  /*4250*/  MEMBAR.ALL.CTA ;  /* 0x0000000000007992 */ /* 0x0007ec0000008000 */
[----:B---3--:R-:W3:Y:S02]  /*4260*/  FENCE.VIEW.ASYNC.S ;  /* 0x00000000000073c6 */ /* 0x008ee40000000000 */
[----:B---3--:R-:W-:Y:S01]  /*4270*/  SYNCS.ARRIVE.TRANS64.RED.A1T0 RZ, [UR5], RZ ;  /* 0x000000ffffff79a7 */ /* 0x008fe20008100405 */
[----:B------:R-:W3:Y:S01]  /*4280*/  SYNCS.PHASECHK.TRANS64.TRYWAIT P0, [UR8+0x200], R0 ;  /* 0x00020000ff0075a7 */ /* 0x000ee20008001108 */
[----:B--2---:R-:W-:Y:S01]  /*4290*/  LOP3.LUT P2, RZ, R6, 0x1, RZ, 0xc0, !PT ;  /* 0x0000000106ff7812 */ /* 0x004fe2000784c0ff */
[----:B---3--:R-:W-:-:S12]  /*42a0*/  @!P0 BRA `(.L_x_78) ;  /* 0x0000004800208947 */ /* 0x008fd80003800000 */
.L_x_198:
[----:B------:R-:W-:Y:S05]  /*42b0*/  BRA.U !UP2, `(.L_x_79) ;  /* 0x000000010ac47547 */ /* 0x000fea000b800000 */
[----:B--2---:R-:W-:Y:S01]  /*42c0*/  IMAD.U32 R0, RZ, RZ, UR15 ;  /* 0x0000000fff007e24 */ /* 0x004fe2000f8e00ff */
[----:B------:R-:W-:-:S04]  /*42d0*/  ULEA UR4, UR14, UR6, 0x3 ;  /* 0x000000060e047291 */ /* 0x000fc8000f8e18ff */
[----:B------:R-:W-:Y:S02]  /*42e0*/  LEA R4, R0, R1, 0x2 ;  /* 0x0000000100047211 */ /* 0x000fe400078e10ff */
[----:B------:R-:W-:-:S04]  /*42f0*/  SHF.L.U32 R0, R3, 0x1f, RZ ;  /* 0x0000001f03007819 */ /* 0x000fc800000006ff */
[----:B------:R-:W5:Y:S01]  /*4300*/  LDL R4, [R4] ;  /* 0x0000000004047983 */ /* 0x000f620000100800 */
[----:B------:R2:W3:Y:S01]  /*4310*/  SYNCS.PHASECHK.TRANS64.TRYWAIT P1, [UR4], R0 ;  /* 0x00000000ff0075a7 */ /* 0x0004e20008021104 */
[----:B------:R-:W-:Y:S01]  /*4320*/  UPLOP3.LUT UP3, UPT, UPT, UPT, UPT, 0x40, 0x4 ;  /* 0x000000000004789c */ /* 0x000fe20003f6e870 */
[----:B------:R-:W-:Y:S01]  /*4330*/  UMOV UR13, UR16 ;  /* 0x00000010000d7c82 */ /* 0x000fe20008000000 */
[----:B------:R-:W-:-:S09]  /*4340*/  UMOV UR12, UR14 ;  /* 0x0000000e000c7c82 */ /* 0x000fd20008000000 */
.L_x_82:
[----:B------:R-:W-:Y:S01]  /*4350*/  ULEA UR7, UR12, UR6, 0x3 ;  /* 0x000000060c077291 */ /* 0x000fe2000f8e18ff */
[----:B--234-:R-:W-:Y:S11]  /*4360*/  @P1 BRA `(.L_x_80) ;  /* 0x00000000000c1947 */ /* 0x01cff60003800000 */
[----:B------:R-:W-:Y:S04]  /*4370*/  SHF.L.U32 R5, R3, 0x1f, RZ ;  /* 0x0000001f03057819 */ /* 0x000fe800000006ff */
[----:B------:R-:W3:Y:S02]  /*4380*/  SYNCS.PHASECHK.TRANS64.TRYWAIT P0, [UR7], R5 ;  /* 0x00000005ff0075a7 */ /* 0x000ee40008001107 */
[----:B---3--:R-:W-:Y:S05]  /*4390*/  @!P0 BRA `(.L_x_81) ;  /* 0x0000004400fc8947 */ /* 0x008fea0003800000 */
.L_x_80:
[----:B------:R-:W-:Y:S01]  /*43a0*/  UISETP.NE.AND UP0, UPT, UR13, URZ, UPT ;  /* 0x000000ff0d00728c */ /* 0x000fe2000bf05270 */
[----:B------:R-:W-:Y:S01]  /*43b0*/  PLOP3.LUT P1, PT, PT, PT, PT, 0x80, 0x8 ;  /* 0x000000000008781c */ /* 0x000fe20003f2f070 */
[----:B------:R-:W-:Y:S02]  /*43c0*/  UIADD3 UR14, UPT, UPT, UR12, 0x1, URZ ;  /* 0x000000010c0e7890 */ /* 0x000fe4000fffe0ff */
[----:B------:R-:W-:Y:S02]  /*43d0*/  ULEA UR22, UR12, UR17, 0x8 ;  /* 0x000000110c167291 */ /* 0x000fe4000f8e40ff */
[----:B------:R-:W-:Y:S01]  /*43e0*/  UISETP.NE.AND UP1, UPT, UR14, 0x1a, UPT ;  /* 0x0000001a0e00788c */ /* 0x000fe2000bf25270 */
[----:B------:R-:W-:Y:S01]  /*43f0*/  PLOP3.LUT P0, PT, PT, PT, UP0, 0x80, 0x8 ;  /* 0x000000000008781c */ /* 0x000fe20003f0f008 */
[----:B------:R-:W-:Y:S02]  /*4400*/  ULEA UR24, UR12, UR10, 0x8 ;  /* 0x0000000a0c187291 */ /* 0x000fe4000f8e40ff */
[----:B------:R-:W-:Y:S02]  /*4410*/  USEL UR11, URZ, 0x1, UP1 ;  /* 0x00000001ff0b7887 */ /* 0x000fe40008800000 */
[----:B------:R-:W-:Y:S02]  /*4420*/  USEL UR14, UR14, URZ, UP1 ;  /* 0x000000ff0e0e7287 */ /* 0x000fe40008800000 */
[----:B------:R-:W-:Y:S02]  /*4430*/  UIADD3 UR26, UPT, UPT, UR22, 0x80, URZ ;  /* 0x00000080161a7890 */ /* 0x000fe4000fffe0ff */
[----:B------:R-:W-:Y:S01]  /*4440*/  @UP0 ULEA UR4, UR14, UR6, 0x3 ;  /* 0x000000060e040291 */ /* 0x000fe2000f8e18ff */
[----:B------:R-:W-:Y:S01]  /*4450*/  LOP3.LUT R3, R3, UR11, RZ, 0x3c, !PT ;  /* 0x0000000b03037c12 */ /* 0x000fe2000f8e3cff */
[----:B------:R-:W-:Y:S02]  /*4460*/  UIADD3 UR28, UPT, UPT, UR24, 0x2, URZ ;  /* 0x00000002181c7890 */ /* 0x000fe4000fffe0ff */
[----:B------:R-:W-:Y:S01]  /*4470*/  UIADD3 UR30, UPT, UPT, UR7, 0xd0, URZ ;  /* 0x000000d0071e7890 */ /* 0x000fe2000fffe0ff */
[----:B--2---:R-:W-:Y:S01]  /*4480*/  @P0 SHF.L.U32 R0, R3, 0x1f, RZ ;  /* 0x0000001f03000819 */ /* 0x004fe200000006ff */
[----:B------:R-:W-:Y:S01]  /*4490*/  UIADD3 UR7, UPT, UPT, UR13, 0x1, URZ ;  /* 0x000000010d077890 */ /* 0x000fe2000fffe0ff */
[----:B------:R-:W-:Y:S02]  /*44a0*/  UMOV UR23, 0x40004040 ;  /* 0x4000404000177882 */ /* 0x000fe40000000000 */
[----:B------:R4:W2:Y:S01]  /*44b0*/  @P0 SYNCS.PHASECHK.TRANS64.TRYWAIT P1, [UR4], R0 ;  /* 0x00000000ff0005a7 */ /* 0x0008a20008021104 */
[----:B------:R-:W-:Y:S11]  /*44c0*/  ELECT P0, URZ, PT ;  /* 0x0000000000ff782f */ /* 0x000ff60003800000 */
[----:B------:R-:W-:Y:S02]  /*44d0*/  @!UPT UIADD3 URZ, UPT, UPT, URZ, URZ, URZ ;  /* 0x000000fffffff290 */ /* 0x000fe4000fffe0ff */
[C---:B-----5:R-:W-:Y:S02]  /*44e0*/  @P0 R2UR.BROADCAST UR11, R4.reuse ;  /* 0x00000000040b02ca */ /* 0x060fe400008e0000 */
[----:B------:R-:W-:Y:S11]  /*44f0*/  ELECT P0, URZ, PT ;  /* 0x0000000000ff782f */ /* 0x000ff60003800000 */
[----:B------:R-:W-:Y:S02]  /*4500*/  @!UPT UIADD3 URZ, UPT, UPT, URZ, URZ, URZ ;  /* 0x000000fffffff290 */ /* 0x000fe4000fffe0ff */
[----:B------:R-:W-:Y:S01]  /*4510*/  @P0 R2UR.BROADCAST UR4, R4 ;  /* 0x00000000040402ca */ /* 0x000fe200008e0000 */
[----:B------:R-:W-:Y:S02]  /*4520*/  UISETP.GT.U32.AND UP0, UPT, UR7, 0x1, UPT ;  /* 0x000000010700788c */ /* 0x000fe4000bf04070 */
[----:B------:R-:W-:Y:S01]  /*4530*/  UIADD3 UR13, UPT, UPT, UR13, -0x1, URZ ;  /* 0xffffffff0d0d7890 */ /* 0x000fe2000fffe0ff */
[----:B------:R-:W-:Y:S01]  /*4540*/  UMOV UR25, 0x80004020 ;  /* 0x8000402000197882 */ /* 0x000fe20000000000 */
[----:B------:R-:W-:Y:S01]  /*4550*/  UMOV UR27, 0x40004040 ;  /* 0x40004040001b7882 */ /* 0x000fe20000000000 */
[----:B------:R-:W-:Y:S01]  /*4560*/  UMOV UR29, 0x80004020 ;  /* 0x80004020001d7882 */ /* 0x000fe20000000000 */
[----:B------:R-:W-:Y:S01]  /*4570*/  UMOV UR12, UR14 ;  /* 0x0000000e000c7c82 */ /* 0x000fe20008000000 */
[----:B------:R4:W-:Y:S01]  /*4580*/  UTCHMMA gdesc[UR24], gdesc[UR22], tmem[UR11], tmem[UR20], idesc[UR21], UP3 ;  /* 0x00ff1416180075ea */ /* 0x0009e2000980000b */
[----:B------:R-:W-:Y:S04]  /*4590*/  UPLOP3.LUT UP3, UPT, UPT, UPT, UPT, 0x80, 0x8 ;  /* 0x000000000008789c */ /* 0x000fe80003f6f070 */
[----:B------:R4:W-:Y:S01]  /*45a0*/  UTCHMMA gdesc[UR28], gdesc[UR26], tmem[UR4], tmem[UR18], idesc[UR19], UPT ;  /* 0x00ff121a1c0075ea */ /* 0x0009e2000b800004 */
[----:B------:R4:W-:Y:S01]  /*45b0*/  UTCBAR.MULTICAST [UR30], URZ, UR9 ;  /* 0x000000ff1e0073e9 */ /* 0x0009e20008000809 */
[----:B------:R-:W-:Y:S05]  /*45c0*/  BRA.U UP0, `(.L_x_82) ;  /* 0xfffffffd00607547 */ /* 0x000fea000b83ffff */
.L_x_79:
[----:B------:R-:W-:Y:S01]  /*45d0*/  UIADD3 UR15, UPT, UPT, UR15, 0x1, URZ ;  /* 0x000000010f0f7890 */ /* 0x000fe2000fffe0ff */
[----:B------:R-:W-:Y:S01]  /*45e0*/  LOP3.LUT R8, R8, 0x1, RZ, 0x3c, !PT ;  /* 0x0000000108087812 */ /* 0x000fe200078e3cff */
[----:B------:R-:W-:Y:S02]  /*45f0*/  UIADD3 UR8, UPT, UPT, UR8, 0x1f0, URZ ;  /* 0x000001f008087890 */ /* 0x000fe4000fffe0ff */
[----:B------:R-:W-:-:S04]  /*4600*/  UISETP.NE.AND UP0, UPT, UR15, 0x2, UPT ;  /* 0x000000020f00788c */ /* 0x000fc8000bf05270 */
[----:B----4-:R-:W-:Y:S02]  /*4610*/  USEL UR4, URZ, 0x1, UP0 ;  /* 0x00000001ff047887 */ /* 0x010fe40008000000 */
[----:B------:R-:W-:Y:S01]  /*4620*/  USEL UR15, UR15, URZ, UP0 ;  /* 0x000000ff0f0f7287 */ /* 0x000fe20008000000 */
[----:B------:R3:W-:Y:S03]  /*4630*/  UTCBAR [UR8], URZ ;  /* 0x000000ff080073e9 */ /* 0x0007e600080000ff */
[----:B------:R-:W-:Y:S01]  /*4640*/  LOP3.LUT R9, R9, UR4, RZ, 0x3c, !PT ;  /* 0x0000000409097c12 */ /* 0x000fe2000f8e3cff */
[----:B------:R-:W-:Y:S07]  /*4650*/  @P2 BRA `(.L_x_83) ;  /* 0xfffffff800d42947 */ /* 0x000fee000383ffff */
[----:B------:R-:W4:Y:S01]  /*4660*/  S2UR UR4, SR_CgaCtaId ;  /* 0x00000000000479c3 */ /* 0x000f220000008800 */
[----:B------:R-:W-:Y:S01]  /*4670*/  ELECT P0, URZ, PT ;  /* 0x0000000000ff782f */ /* 0x000fe20003800000 */
[----:B--2---:R-:W-:Y:S01]  /*4680*/  IMAD.MOV.U32 R0, RZ, RZ, 0x1 ;  /* 0x00000001ff007424 */ /* 0x004fe200078e00ff */
[----:B------:R-:W-:Y:S01]  /*4690*/  UIADD3 UR6, UPT, UPT, UR6, 0x200, URZ ;  /* 0x0000020006067890 */ /* 0x000fe2000fffe0ff */
[----:B------:R-:W-:Y:S01]  /*46a0*/  SHF.L.U32 R3, R9, 0x1f, RZ ;  /* 0x0000001f09037819 */ /* 0x000fe200000006ff */
[----:B------:R-:W-:-:S03]  /*46b0*/  UMOV UR5, 0x40 ;  /* 0x0000004000057882 */ /* 0x000fc60000000000 */
[----:B------:R-:W-:Y:S01]  /*46c0*/  UVIRTCOUNT.DEALLOC.SMPOOL 0x80 ;  /* 0x000000800000784c */ /* 0x000fe20000000000 */
[----:B----4-:R-:W-:Y:S02]  /*46d0*/  ULEA UR4, UR4, UR5, 0x18 ;  /* 0x0000000504047291 */ /* 0x010fe4000f8ec0ff */
[----:B------:R-:W-:-:S07]  /*46e0*/  ULEA UR5, UR15, UR6, 0x3 ;  /* 0x000000060f057291 */ /* 0x000fce000f8e18ff */
[----:B------:R2:W-:Y:S02]  /*46f0*/  @P0 STS.U8 [UR4+0x1c], R0 ;  /* 0x00001c00ff000988 */ /* 0x0005e40008000004 */
[----:B------:R-:W4:Y:S02]  /*4700*/  SYNCS.PHASECHK.TRANS64.TRYWAIT P0, [UR5], R3 ;  /* 0x00000003ff0075a7 */ /* 0x000f240008001105 */
[----:B--2-4-:R-:W-:Y:S05]  /*4710*/  @!P0 BRA `(.L_x_84) ;  /* 0x0000004400348947 */ /* 0x014fea0003800000 */
.L_x_201:
[----:B------:R-:W-:-:S04]  /*4720*/  UIADD3 UR7, UPT, UPT, UR15, 0x1, URZ ;  /* 0x000000010f077890 */ /* 0x000fc8000fffe0ff */
[----:B------:R-:W-:-:S04]  /*4730*/  UISETP.NE.AND UP0, UPT, UR7, 0x2, UPT ;  /* 0x000000020700788c */ /* 0x000fc8000bf05270 */
[----:B------:R-:W-:Y:S02]  /*4740*/  USEL UR5, URZ, 0x1, UP0 ;  /* 0x00000001ff057887 */ /* 0x000fe40008000000 */
[----:B------:R-:W-:-:S04]  /*4750*/  USEL UR7, UR7, URZ, UP0 ;  /* 0x000000ff07077287 */ /* 0x000fc80008000000 */
[----:B------:R-:W-:Y:S01]  /*4760*/  ULEA UR7, UR7, UR6, 0x3 ;  /* 0x0000000607077291 */ /* 0x000fe2000f8e18ff */
[----:B--2---:R-:W-:-:S04]  /*4770*/  LOP3.LUT R3, R9, UR5, RZ, 0x3c, !PT ;  /* 0x0000000509037c12 */ /* 0x004fc8000f8e3cff */
[----:B------:R-:W-:-:S04]  /*4780*/  SHF.L.U32 R3, R3, 0x1f, RZ ;  /* 0x0000001f03037819 */ /* 0x000fc800000006ff */
[----:B------:R-:W2:Y:S02]  /*4790*/  SYNCS.PHASECHK.TRANS64.TRYWAIT P0, [UR7], R3 ;  /* 0x00000003ff0075a7 */ /* 0x000ea40008001107 */
[----:B--2---:R-:W-:Y:S05]  /*47a0*/  @!P0 BRA `(.L_x_85) ;  /* 0x0000004400288947 */ /* 0x004fea0003800000 */
.L_x_203:
[----:B------:R-:W-:Y:S01]  /*47b0*/  NOP ;  /* 0x0000000000007918 */ /* 0x000fe20000000000 */
[----:B--2---:R-:W2:Y:S01]  /*47c0*/  LDS R0, [UR4+0x14] ;  /* 0x00001404ff007984 */ /* 0x004ea20008000800 */
[----:B------:R-:W-:Y:S01]  /*47d0*/  LOP3.LUT R2, R2, 0xffff, RZ, 0xc0, !PT ;  /* 0x0000ffff02027812 */ /* 0x000fe200078ec0ff */
[----:B------:R-:W-:Y:S02]  /*47e0*/  IMAD.MOV.U32 R3, RZ, RZ, 0xffff ;  /* 0x0000ffffff037424 */ /* 0x000fe400078e00ff */
[----:B------:R-:W-:Y:S01]  /*47f0*/  IMAD.MOV.U32 R5, RZ, RZ, 0x1 ;  /* 0x00000001ff057424 */ /* 0x000fe200078e00ff */
[----:B------:R-:W-:-:S04]  /*4800*/  SHF.R.U32.HI R2, RZ, 0x5, R2 ;  /* 0x00000005ff027819 */ /* 0x000fc80000011602 */
[-C--:B------:R-:W-:Y:S02]  /*4810*/  SHF.L.U32 R3, R3, R2.reuse, RZ ;  /* 0x0000000203037219 */ /* 0x080fe400000006ff */
[----:B------:R-:W-:Y:S02]  /*4820*/  SHF.L.U32 R5, R5, R2, RZ ;  /* 0x0000000205057219 */ /* 0x000fe400000006ff */
[----:B--2---:R-:W-:-:S04]  /*4830*/  LOP3.LUT R0, R0, R3, RZ, 0xc0, !PT ;  /* 0x0000000300007212 */ /* 0x004fc800078ec0ff */
[----:B------:R-:W-:-:S13]  /*4840*/  ISETP.NE.AND P0, PT, R0, R3, PT ;  /* 0x000000030000720c */ /* 0x000fda0003f05270 */
[----:B------:R-:W-:Y:S05]  /*4850*/  @P0 BRA `(.L_x_86) ;  /* 0x00000000005c0947 */ /* 0x000fea0003800000 */
[----:B------:R-:W2:Y:S02]  /*4860*/  LDS R0, [UR4+0x18] ;  /* 0x00001804ff007984 */ /* 0x000ea40008000800 */
[----:B--2---:R-:W-:-:S04]  /*4870*/  LOP3.LUT R0, R0, R5, RZ, 0xc0, !PT ;  /* 0x0000000500007212 */ /* 0x004fc800078ec0ff */
[----:B------:R-:W-:-:S13]  /*4880*/  ISETP.NE.AND P0, PT, R0, R5, PT ;  /* 0x000000050000720c */ /* 0x000fda0003f05270 */
[----:B------:R-:W-:Y:S05]  /*4890*/  @P0 BRA `(.L_x_87) ;  /* 0x0000000000400947 */ /* 0x000fea0003800000 */
[----:B---3--:R-:W-:Y:S01]  /*48a0*/  R2UR UR8, R3 ;  /* 0x00000000030872ca */ /* 0x008fe200000e0000 */
[----:B------:R-:W2:Y:S01]  /*48b0*/  S2R R2, SR_LANEID ;  /* 0x0000000000027919 */ /* 0x000ea20000000000 */
[----:B------:R-:W-:Y:S01]  /*48c0*/  LOP3.LUT R5, RZ, R5, RZ, 0x33, !PT ;  /* 0x00000005ff057212 */ /* 0x000fe200078e33ff */
[----:B------:R-:W-:Y:S02]  /*48d0*/  VOTEU.ANY UR7, UPT, PT ;  /* 0x0000000000077886 */ /* 0x000fe400038e0100 */
[----:B------:R-:W-:Y:S01]  /*48e0*/  UFLO.U32 UR7, UR7 ;  /* 0x00000007000772bd */ /* 0x000fe200080e0000 */
[----:B------:R-:W3:Y:S07]  /*48f0*/  REDUX UR5, R5 ;  /* 0x00000000050573c4 */ /* 0x000eee0000000000 */
[----:B------:R-:W-:-:S06]  /*4900*/  ULOP3.LUT UR8, URZ, UR8, URZ, 0x33, !UPT ;  /* 0x00000008ff087292 */ /* 0x000fcc000f8e33ff */
[----:B------:R-:W-:-:S04]  /*4910*/  IMAD.U32 R0, RZ, RZ, UR8 ;  /* 0x00000008ff007e24 */ /* 0x000fc8000f8e00ff */
[----:B------:R-:W4:Y:S02]  /*4920*/  REDUX UR6, R0 ;  /* 0x00000000000673c4 */ /* 0x000f240000000000 */
[----:B------:R1:W-:Y:S01]  /*4930*/  UTCATOMSWS.AND URZ, UR8 ;  /* 0x0000000800ff79e3 */ /* 0x0003e20008000000 */
[----:B--2---:R-:W-:Y:S01]  /*4940*/  ISETP.EQ.U32.AND P0, PT, R2, UR7, PT ;  /* 0x0000000702007c0c */ /* 0x004fe2000bf02070 */
[----:B---3--:R-:W-:Y:S02]  /*4950*/  IMAD.U32 R2, RZ, RZ, UR5 ;  /* 0x00000005ff027e24 */ /* 0x008fe4000f8e00ff */
[----:B----4-:R-:W-:-:S10]  /*4960*/  IMAD.U32 R3, RZ, RZ, UR6 ;  /* 0x00000006ff037e24 */ /* 0x010fd4000f8e00ff */
[----:B------:R2:W-:Y:S04]  /*4970*/  @P0 ATOMS.AND RZ, [UR4+0x14], R3 ;  /* 0x00001403ffff098c */ /* 0x0005e8000a800004 */
[----:B------:R2:W-:Y:S01]  /*4980*/  @P0 ATOMS.AND RZ, [UR4+0x18], R2 ;  /* 0x00001802ffff098c */ /* 0x0005e2000a800004 */
[----:B-1----:R-:W-:Y:S05]  /*4990*/  BRA `(.L_x_88) ;  /* 0x0000000000147947 */ /* 0x002fea0003800000 */
.L_x_87:
[----:B------:R-:W-:Y:S02]  /*49a0*/  MOV R2, 0x49c0 ;  /* 0x000049c000027802 */ /* 0x000fe40000000f00 */
[----:B-1-3-5:R-:W-:Y:S05]  /*49b0*/  CALL.REL.NOINC `($__internal_0_$__cuda_sm10x_tcgen05_guardrail_trap_col_being_dealloced_not_returned_by_alloc) ;  /* 0x0000004400a07944 */ /* 0x02afea0003c00000 */
[----:B------:R-:W-:Y:S05]  /*49c0*/  BRA `(.L_x_88) ;  /* 0x0000000000087947 */ /* 0x000fea0003800000 */
.L_x_86:
[----:B------:R-:W-:Y:S02]  /*49d0*/  MOV R2, 0x49f0 ;  /* 0x000049f000027802 */ /* 0x000fe40000000f00 */
[----:B-1-3-5:R-:W-:Y:S05]  /*49e0*/  CALL.REL.NOINC `($__internal_2_$__cuda_sm10x_tcgen05_guardrail_trap_unallocated_columns_being_dealloced) ;  /* 0x0000004400ac7944 */ /* 0x02afea0003c00000 */
.L_x_88:
[----:B------:R-:W-:Y:S01]  /*49f0*/  NOP ;  /* 0x0000000000007918 */ /* 0x000fe20000000000 */
[----:B------:R-:W-:Y:S05]  /*4a00*/  EXIT ;  /* 0x000000000000794d */ /* 0x000fea0003800000 */
.L_x_72:
[----:B------:R-:W-:-:S09]  /*4a10*/  UISETP.NE.OR UP6, UPT, UR4, 0x3, !UP6 ;  /* 0x000000030400788c */ /* 0x000fd2000f7c5670 */
[----:B------:R-:W-:Y:S05]  /*4a20*/  BRA.U UP6, `(.L_x_89) ;  /* 0x0000000d06f07547 */ /* 0x000fea000b800000 */
[----:B------:R-:W2:Y:S01]  /*4a30*/  LDC.64 R24, c[0x0][0x988] ;  /* 0x00026200ff187b82 */ /* 0x000ea20000000a00 */
[----:B------:R-:W3:Y:S01]  /*4a40*/  LDCU.64 UR6, c[0x0][0x888] ;  /* 0x00011100ff0677ac */ /* 0x000ee20008000a00 */
[----:B------:R-:W-:Y:S02]  /*4a50*/  IMAD.MOV.U32 R38, RZ, RZ, 0x1 ;  /* 0x00000001ff267424 */ /* 0x000fe400078e00ff */
[----:B------:R-:W-:Y:S01]  /*4a60*/  IMAD.MOV.U32 R34, RZ, RZ, RZ ;  /* 0x000000ffff227224 */ /* 0x000fe200078e00ff */
[----:B------:R-:W4:Y:S03]  /*4a70*/  LDCU.64 UR4, c[0x0][0x890] ;  /* 0x00011200ff0477ac */ /* 0x000f260008000a00 */
[----:B------:R-:W1:Y:S01]  /*4a80*/  LDC.64 R22, c[0x0][0x980] ;  /* 0x00026000ff167b82 */ /* 0x000e620000000a00 */
[----:B------:R-:W-:Y:S01]  /*4a90*/  UMOV UR15, 0x400 ;  /* 0x00000400000f7882 */ /* 0x000fe20000000000 */
[----:B------:R-:W-:-:S02]  /*4aa0*/  USEL UR16, URZ, 0x1, UP5 ;  /* 0x00000001ff107887 */ /* 0x000fc4000a800000 */
[----:B------:R-:W-:Y:S02]  /*4ab0*/  ULEA UR15, UR45, UR15, 0x18 ;  /* 0x0000000f2d0f7291 */ /* 0x000fe4000f8ec0ff */
[----:B------:R-:W-:Y:S02]  /*4ac0*/  UPLOP3.LUT UP2, UPT, UPT, UPT, UPT, 0x40, 0x4 ;  /* 0x000000000004789c */ /* 0x000fe40003f4e870 */
[----:B------:R-:W1:Y:S01]  /*4ad0*/  LDC R0, c[0x0][0xb30] ;  /* 0x0002cc00ff007b82 */ /* 0x000e620000000800 */
[----:B------:R-:W-:Y:S02]  /*4ae0*/  UIADD3 UR14, UPT, UPT, UR15, 0x1e8, URZ ;  /* 0x000001e80f0e7890 */ /* 0x000fe4000fffe0ff */
[----:B---3--:R-:W-:Y:S02]  /*4af0*/  UISETP.NE.U32.AND UP1, UPT, UR6, URZ, UPT ;  /* 0x000000ff0600728c */ /* 0x008fe4000bf25070 */
[----:B------:R-:W-:Y:S02]  /*4b00*/  UPRMT UR14, URZ, 0x654, UR14 ;  /* 0x00000654ff0e7896 */ /* 0x000fe4000800000e */
[----:B------:R-:W-:Y:S01]  /*4b10*/  UISETP.NE.AND.EX UP1, UPT, UR7, URZ, UPT, UP1 ;  /* 0x000000ff0700728c */ /* 0x000fe2000bf25310 */
[----:B-----5:R-:W3:Y:S01]  /*4b20*/  LDC R33, c[0x0][0x370] ;  /* 0x0000dc00ff217b82 */ /* 0x020ee20000000800 */
[C---:B--2---:R-:W-:Y:S01]  /*4b30*/  ISETP.NE.AND P0, PT, R25.reuse, 0x1, PT ;  /* 0x000000011900780c */ /* 0x044fe20003f05270 */
[----:B----4-:R-:W-:Y:S01]  /*4b40*/  UISETP.NE.U32.AND UP5, UPT, UR4, URZ, UPT ;  /* 0x000000ff0400728c */ /* 0x010fe2000bfa5070 */
[----:B------:R-:W-:Y:S01]  /*4b50*/  R2UR UR6, R25 ;  /* 0x00000000190672ca */ /* 0x000fe200000e0000 */
[----:B------:R-:W-:Y:S01]  /*4b60*/  IMAD.MOV.U32 R25, RZ, RZ, 0x1000 ;  /* 0x00001000ff197424 */ /* 0x000fe200078e00ff */
[----:B------:R-:W-:Y:S01]  /*4b70*/  UMOV UR17, URZ ;  /* 0x000000ff00117c82 */ /* 0x000fe20008000000 */
[----:B------:R-:W-:-:S02]  /*4b80*/  UISETP.NE.AND.EX UP5, UPT, UR5, URZ, UPT, UP5 ;  /* 0x000000ff0500728c */ /* 0x000fc4000bfa5350 */
[----:B------:R-:W2:Y:S01]  /*4b90*/  LDC R2, c[0x0][0xb0c] ;  /* 0x0002c300ff027b82 */ /* 0x000ea20000000800 */
[----:B-1----:R-:W-:-:S05]  /*4ba0*/  R2UR UR7, R22 ;  /* 0x00000000160772ca */ /* 0x002fca00000e0000 */
[----:B------:R-:W-:Y:S02]  /*4bb0*/  VOTEU.ANY UP4, P0 ;  /* 0x0000000000ff7886 */ /* 0x000fe40000080100 */
[----:B------:R-:W1:Y:S01]  /*4bc0*/  LDC R27, c[0x0][0xb20] ;  /* 0x0002c800ff1b7b82 */ /* 0x000e620000000800 */
[----:B------:R-:W-:-:S07]  /*4bd0*/  ISETP.NE.AND P1, PT, R0, 0x1, PT ;  /* 0x000000010000780c */ /* 0x000fce0003f25270 */
[----:B------:R-:W4:Y:S08]  /*4be0*/  LDC.64 R36, c[0x0][0x348] ;  /* 0x0000d200ff247b82 */ /* 0x000f300000000a00 */
[----:B------:R-:W1:Y:S08]  /*4bf0*/  LDC.64 R16, c[0x0][0xb10] ;  /* 0x0002c400ff107b82 */ /* 0x000e700000000a00 */
[----:B------:R-:W1:Y:S08]  /*4c00*/  LDC.64 R6, c[0x0][0xb18] ;  /* 0x0002c600ff067b82 */ /* 0x000e700000000a00 */
[----:B------:R-:W1:Y:S08]  /*4c10*/  LDC.64 R4, c[0x0][0xb28] ;  /* 0x0002ca00ff047b82 */ /* 0x000e700000000a00 */
[----:B------:R-:W1:Y:S08]  /*4c20*/  LDC.64 R20, c[0x0][0x990] ;  /* 0x00026400ff147b82 */ /* 0x000e700000000a00 */
[----:B--23--:R-:W1:Y:S02]  /*4c30*/  LDC R32, c[0x0][0x374] ;  /* 0x0000dd00ff207b82 */ /* 0x00ce640000000800 */
.L_x_98:
[----:B------:R-:W-:Y:S04]  /*4c40*/  SHF.L.U32 R3, R34, 0x1f, RZ ;  /* 0x0000001f22037819 */ /* 0x000fe800000006ff */
[----:B--2---:R-:W2:Y:S02]  /*4c50*/  SYNCS.PHASECHK.TRANS64.TRYWAIT P0, [UR15+0x1e0], R3 ;  /* 0x0001e003ff0075a7 */ /* 0x004ea4000800110f */
[----:B--2---:R-:W-:Y:S05]  /*4c60*/  @!P0 BRA `(.L_x_90) ;  /* 0x0000004000108947 */ /* 0x004fea0003800000 */
.L_x_205:
[----:B------:R-:W3:Y:S01]  /*4c70*/  LDS.128 R28, [UR15+0x220] ;  /* 0x0002200fff1c7984 */ /* 0x000ee20008000c00 */
[----:B------:R-:W-:Y:S01]  /*4c80*/  ISETP.GE.AND P0, PT, R26, 0x1, PT ;  /* 0x000000011a00780c */ /* 0x000fe20003f06270 */
[----:B------:R-:W-:Y:S01]  /*4c90*/  @!PT LDS RZ, [RZ] ;  /* 0x00000000fffff984 */ /* 0x000fe20000000800 */
[----:B------:R-:W-:Y:S01]  /*4ca0*/  @!PT LDS RZ, [RZ] ;  /* 0x00000000fffff984 */ /* 0x000fe20000000800 */
[----:B------:R-:W-:Y:S01]  /*4cb0*/  @!PT LDS RZ, [RZ] ;  /* 0x00000000fffff984 */ /* 0x000fe20000000800 */
[----:B------:R-:W-:Y:S01]  /*4cc0*/  @!PT LDS RZ, [RZ] ;  /* 0x00000000fffff984 */ /* 0x000fe20000000800 */
[----:B------:R5:W-:Y:S06]  /*4cd0*/  MEMBAR.ALL.CTA ;  /* 0x0000000000007992 */ /* 0x000bec0000008000 */
[----:B-----5:R-:W5:Y:S02]  /*4ce0*/  FENCE.VIEW.ASYNC.S ;  /* 0x00000000000073c6 */ /* 0x020f640000000000 */
[----:B-----5:R-:W-:Y:S01]  /*4cf0*/  SYNCS.ARRIVE.TRANS64.RED.A1T0 RZ, [UR14], RZ ;  /* 0x000000ffffff79a7 */ /* 0x020fe2000810040e */
[----:B---3--:R-:W-:Y:S11]  /*4d00*/  LOP3.LUT P3, RZ, R30, 0x1, RZ, 0xc0, !PT ;  /* 0x000000011eff7812 */ /* 0x008ff6000786c0ff */
[----:B------:R-:W-:Y:S02]  /*4d10*/  @!UPT UIADD3 URZ, UPT, UPT, URZ, URZ, URZ ;  /* 0x000000fffffff290 */ /* 0x000fe4000fffe0ff */
[----:B------:R-:W-:Y:S02]  /*4d20*/  @P3 MOV R13, R28 ;  /* 0x0000001c000d3202 */ /* 0x000fe40000000f00 */
[----:B------:R-:W-:Y:S01]  /*4d30*/  @P3 LOP3.LUT R8, R29, 0xffff, RZ, 0xc0, !PT ;  /* 0x0000ffff1d083812 */ /* 0x000fe200078ec0ff */
[----:B------:R-:W-:Y:S06]  /*4d40*/  @!P0 BRA `(.L_x_91) ;  /* 0x0000000000a48947 */ /* 0x000fec0003800000 */
[----:B-1----:R-:W-:Y:S01]  /*4d50*/  IMAD.HI.U32 R42, R32, R7, RZ ;  /* 0x00000007202a7227 */ /* 0x002fe200078e00ff */
[----:B------:R-:W-:Y:S02]  /*4d60*/  ISETP.NE.AND P0, PT, R6, 0x1, PT ;  /* 0x000000010600780c */ /* 0x000fe40003f05270 */
[----:B------:R-:W-:Y:S01]  /*4d70*/  ISETP.NE.AND P2, PT, R26, 0x1, PT ;  /* 0x000000011a00780c */ /* 0x000fe20003f45270 */
[-C--:B------:R-:W-:Y:S01]  /*4d80*/  IMAD.HI.U32 R40, R33, R16.reuse, RZ ;  /* 0x0000001021287227 */ /* 0x080fe200078e00ff */
[----:B------:R-:W-:Y:S02]  /*4d90*/  SHF.R.U32.HI R39, RZ, R27, R42 ;  /* 0x0000001bff277219 */ /* 0x000fe4000001162a */
[----:B------:R-:W-:Y:S01]  /*4da0*/  ISETP.NE.AND P4, PT, R2, 0x1, PT ;  /* 0x000000010200780c */ /* 0x000fe20003f85270 */
[----:B------:R-:W-:Y:S01]  /*4db0*/  IMAD.HI.U32 R46, R8, R7, RZ ;  /* 0x00000007082e7227 */ /* 0x000fe200078e00ff */
[----:B------:R-:W-:Y:S02]  /*4dc0*/  SHF.R.U32.HI R40, RZ, R17, R40 ;  /* 0x00000011ff287219 */ /* 0x000fe40000011628 */
[----:B--2---:R-:W-:Y:S01]  /*4dd0*/  SEL R3, R32, R39, !P0 ;  /* 0x0000002720037207 */ /* 0x004fe20004000000 */
[----:B------:R-:W-:Y:S01]  /*4de0*/  IMAD.HI.U32 R42, R13, R16, RZ ;  /* 0x000000100d2a7227 */ /* 0x000fe200078e00ff */
[----:B------:R-:W-:Y:S02]  /*4df0*/  SEL R11, R33, R40, !P4 ;  /* 0x00000028210b7207 */ /* 0x000fe40006000000 */
[----:B------:R-:W-:Y:S01]  /*4e00*/  SHF.R.U32.HI R39, RZ, R27, R46 ;  /* 0x0000001bff277219 */ /* 0x000fe2000001162e */
[-C--:B------:R-:W-:Y:S01]  /*4e10*/  IMAD.HI.U32 R44, R3, R4.reuse, RZ ;  /* 0x00000004032c7227 */ /* 0x080fe200078e00ff */
[----:B------:R-:W-:Y:S02]  /*4e20*/  SHF.R.U32.HI R42, RZ, R17, R42 ;  /* 0x00000011ff2a7219 */ /* 0x000fe4000001162a */
[----:B------:R-:W-:Y:S01]  /*4e30*/  SEL R9, R8, R39, !P0 ;  /* 0x0000002708097207 */ /* 0x000fe20004000000 */
[-C--:B------:R-:W-:Y:S01]  /*4e40*/  IMAD.HI.U32 R40, R11, R4.reuse, RZ ;  /* 0x000000040b287227 */ /* 0x080fe200078e00ff */
[-C--:B------:R-:W-:Y:S03]  /*4e50*/  @P2 SHF.R.U32.HI R3, RZ, R5.reuse, R44 ;  /* 0x00000005ff032219 */ /* 0x080fe6000001162c */
[----:B------:R-:W-:Y:S01]  /*4e60*/  IMAD.HI.U32 R14, R9, R4, RZ ;  /* 0x00000004090e7227 */ /* 0x000fe200078e00ff */
[----:B------:R-:W-:Y:S03]  /*4e70*/  @P2 SHF.R.U32.HI R11, RZ, R5, R40 ;  /* 0x00000005ff0b2219 */ /* 0x000fe60000011628 */
[C---:B------:R-:W-:Y:S01]  /*4e80*/  IMAD R10, R26.reuse, R3, RZ ;  /* 0x000000031a0a7224 */ /* 0x040fe200078e02ff */
[----:B------:R-:W-:Y:S01]  /*4e90*/  SEL R3, R13, R42, !P4 ;  /* 0x0000002a0d037207 */ /* 0x000fe20006000000 */
[C---:B------:R-:W-:Y:S01]  /*4ea0*/  IMAD R12, R26.reuse, R11, RZ ;  /* 0x0000000b1a0c7224 */ /* 0x040fe200078e02ff */
[-C--:B------:R-:W-:Y:S02]  /*4eb0*/  SHF.R.U32.HI R14, RZ, R5.reuse, R14 ;  /* 0x00000005ff0e7219 */ /* 0x080fe4000001160e */
[C---:B------:R-:W-:Y:S02]  /*4ec0*/  ISETP.GE.AND P0, PT, R9.reuse, R10, PT ;  /* 0x0000000a0900720c */ /* 0x040fe40003f06270 */
[----:B------:R-:W-:Y:S02]  /*4ed0*/  SEL R15, R9, R14, !P2 ;  /* 0x0000000e090f7207 */ /* 0x000fe40005000000 */
[C---:B------:R-:W-:Y:S03]  /*4ee0*/  ISETP.GE.OR P0, PT, R3.reuse, R12, P0 ;  /* 0x0000000c0300720c */ /* 0x040fe60000706670 */
[----:B------:R-:W-:Y:S04]  /*4ef0*/  IMAD.MOV R14, RZ, RZ, -R15 ;  /* 0x000000ffff0e7224 */ /* 0x000fe800078e0a0f */
[----:B------:R-:W-:Y:S06]  /*4f00*/  IMAD R14, R26, R14, R9 ;  /* 0x0000000e1a0e7224 */ /* 0x000fec00078e0209 */
[C---:B------:R-:W-:Y:S05]  /*4f10*/  @!P0 IMAD.HI.U32 R10, R3.reuse, R4, RZ ;  /* 0x00000004030a8227 */ /* 0x040fea00078e00ff */
[----:B------:R-:W-:Y:S04]  /*4f20*/  @!P0 SHF.R.U32.HI R10, RZ, R5, R10 ;  /* 0x00000005ff0a8219 */ /* 0x000fe8000001160a */
[----:B------:R-:W-:Y:S01]  /*4f30*/  @!P0 SEL R0, R3, R10, !P2 ;  /* 0x0000000a03008207 */ /* 0x000fe20005000000 */
[----:B------:R-:W-:Y:S03]  /*4f40*/  IMAD.MOV R10, RZ, RZ, -R3 ;  /* 0x000000ffff0a7224 */ /* 0x000fe600078e0a03 */
[----:B------:R-:W-:Y:S01]  /*4f50*/  @!P0 IADD3 R15, PT, PT, R15, -R0, RZ ;  /* 0x800000000f0f8210 */ /* 0x000fe20007ffe0ff */
[----:B------:R-:W-:Y:S01]  /*4f60*/  @!P0 IMAD R0, R11, R14, R0 ;  /* 0x0000000e0b008224 */ /* 0x000fe200078e0200 */
[----:B------:R-:W-:Y:S01]  /*4f70*/  IADD3 R11, PT, PT, -R9, RZ, RZ ;  /* 0x000000ff090b7210 */ /* 0x000fe20007ffe1ff */
[----:B------:R-:W-:Y:S02]  /*4f80*/  IMAD R13, R2, R10, R13 ;  /* 0x0000000a020d7224 */ /* 0x000fe400078e020d */
[----:B------:R-:W-:Y:S02]  /*4f90*/  @!P0 IMAD R9, R15, R26, R3 ;  /* 0x0000001a0f098224 */ /* 0x000fe400078e0203 */
[----:B------:R-:W-:Y:S02]  /*4fa0*/  @!P0 IMAD.MOV.U32 R3, RZ, RZ, R0 ;  /* 0x000000ffff038224 */ /* 0x000fe400078e0000 */
[----:B------:R-:W-:Y:S02]  /*4fb0*/  IMAD R8, R6, R11, R8 ;  /* 0x0000000b06087224 */ /* 0x000fe400078e0208 */
[----:B------:R-:W-:Y:S02]  /*4fc0*/  IMAD R13, R3, R2, R13 ;  /* 0x00000002030d7224 */ /* 0x000fe400078e020d */
[----:B------:R-:W-:Y:S02]  /*4fd0*/  IMAD R8, R9, R6, R8 ;  /* 0x0000000609087224 */ /* 0x000fe400078e0208 */
.L_x_91:
[----:B------:R-:W-:Y:S05]  /*4fe0*/  BRA.U UP2, `(.L_x_92) ;  /* 0x0000000102107547 */ /* 0x000fea000b800000 */
[----:B--2---:R-:W-:Y:S04]  /*4ff0*/  MOV R0, UR16 ;  /* 0x0000001000007c02 */ /* 0x004fe80008000f00 */
[----:B------:R-:W-:Y:S04]  /*5000*/  SHF.L.U32 R3, R0, 0x1f, RZ ;  /* 0x0000001f00037819 */ /* 0x000fe800000006ff */
[----:B------:R-:W2:Y:S02]  /*5010*/  SYNCS.PHASECHK.TRANS64.TRYWAIT P0, [UR15+0x1d8], R3 ;  /* 0x0001d803ff0075a7 */ /* 0x000ea4000800110f */
[----:B--2---:R-:W-:Y:S05]  /*5020*/  @!P0 BRA `(.L_x_93) ;  /* 0x0000003c00388947 */ /* 0x004fea0003800000 */
.L_x_92:
[----:B------:R-:W-:Y:S02]  /*5030*/  R2UR UR10, R18 ;  /* 0x00000000120a72ca */ /* 0x000fe400000e0000 */
[----:B------:R-:W-:Y:S04]  /*5040*/  ISETP.NE.U32.AND P0, PT, RZ, UR4, PT ;  /* 0x00000004ff007c0c */ /* 0x000fe8000bf05070 */
[----:B------:R-:W-:Y:S07]  /*5050*/  ISETP.NE.AND.EX P0, PT, RZ, UR5, PT, P0 ;  /* 0x00000005ff007c0c */ /* 0x000fee000bf05300 */
[----:B------:R-:W-:Y:S01]  /*5060*/  USHF.L.U32 UR10, UR10, 0x6, URZ ;  /* 0x000000060a0a7899 */ /* 0x000fe200080006ff */
[----:B------:R-:W-:Y:S11]  /*5070*/  BRA.U !UP5, `(.L_x_94) ;  /* 0x000000010d347547 */ /* 0x000ff6000b800000 */
[----:B------:R-:W-:Y:S01]  /*5080*/  UPLOP3.LUT UP0, UPT, UPT, UPT, UP1, 0x80, 0x8 ;  /* 0x000000000008789c */ /* 0x000fe20003f0f010 */
[----:B--2---:R-:W-:Y:S02]  /*5090*/  HFMA2 R0, -RZ, RZ, 0, 5.9604644775390625e-08 ;  /* 0x00000001ff007431 */ /* 0x004fe400000001ff */
[----:B------:R-:W-:Y:S03]  /*50a0*/  IMAD.MOV.U32 R63, RZ, RZ, 0x1 ;  /* 0x00000001ff3f7424 */ /* 0x000fe600078e00ff */
[----:B------:R-:W-:Y:S05]  /*50b0*/  PLOP3.LUT P2, PT, PT, PT, UP0, 0x80, 0x8 ;  /* 0x000000000008781c */ /* 0x000fea0003f4f008 */
[----:B------:R-:W2:Y:S01]  /*50c0*/  @UP0 LDCU.64 UR12, c[0x0][0x888] ;  /* 0x00011100ff0c07ac */ /* 0x000ea20008000a00 */
[----:B------:R-:W-:Y:S07]  /*50d0*/  @UP0 UIMAD UR8, UR60, UR4, URZ ;  /* 0x000000043c0802a4 */ /* 0x000fee000f8e02ff */
[----:B------:R-:W-:Y:S01]  /*50e0*/  @!P2 PRMT R63, R0, 0x7610, R63 ;  /* 0x00007610003fa816 */ /* 0x000fe2000000003f */
[----:B--2---:R-:W-:Y:S03]  /*50f0*/  @UP0 UIMAD.WIDE UR12, UR8, 0x4, UR12 ;  /* 0x00000004080c08a5 */ /* 0x004fe6000f8e020c */
[----:B------:R-:W2:Y:S03]  /*5100*/  @!UP0 LDCU UR8, c[0x0][0x880] ;  /* 0x00011000ff0887ac */ /* 0x000ea60008000800 */
[----:B------:R-:W-:Y:S01]  /*5110*/  IMAD.U32 R10, RZ, RZ, UR12 ;  /* 0x0000000cff0a7e24 */ /* 0x000fe2000f8e00ff */
[----:B------:R-:W-:Y:S05]  /*5120*/  MOV R11, UR13 ;  /* 0x0000000d000b7c02 */ /* 0x000fea0008000f00 */
[----:B------:R3:W5:Y:S02]  /*5130*/  @P2 LDG.E R35, desc[UR48][R10.64] ;  /* 0x000000300a232981 */ /* 0x000764000c1e1900 */
[----:B--23--:R-:W-:Y:S07]  /*5140*/  @!P2 IMAD.U32 R35, RZ, RZ, UR8 ;  /* 0x00000008ff23ae24 */ /* 0x00cfee000f8e00ff */
.L_x_94:
[----:B-----5:R-:W-:Y:S01]  /*5150*/  @!P0 FSETP.EQ.AND P4, PT, R35, RZ, PT ;  /* 0x000000ff2300820b */ /* 0x020fe20003f82000 */
[----:B------:R-:W-:Y:S01]  /*5160*/  @!UPT UIADD3 URZ, UPT, UPT, URZ, URZ, URZ ;  /* 0x000000fffffff290 */ /* 0x000fe2000fffe0ff */
[----:B------:R-:W-:Y:S11]  /*5170*/  @!P0 BRA `(.L_x_95) ;  /* 0x0000000000148947 */ /* 0x000ff60003800000 */
[----:B------:R-:W-:Y:S02]  /*5180*/  LOP3.LUT P0, RZ, R63, 0xff, RZ, 0xc0, !PT ;  /* 0x000000ff3fff7812 */ /* 0x000fe4000780c0ff */
[----:B------:R-:W-:Y:S04]  /*5190*/  PLOP3.LUT P4, PT, PT, PT, UP0, 0x80, 0x8 ;  /* 0x000000000008781c */ /* 0x000fe80003f8f008 */
[----:B------:R-:W-:Y:S07]  /*51a0*/  PLOP3.LUT P4, PT, P4, PT, PT, 0x8, 0x80 ;  /* 0x000000000080781c */ /* 0x000fee000278e170 */
[----:B------:R-:W-:Y:S11]  /*51b0*/  @P0 FSETP.EQ.AND P4, PT, R35, RZ, PT ;  /* 0x000000ff2300020b */ /* 0x000ff60003f82000 */
[----:B------:R-:W-:Y:S02]  /*51c0*/  @!UPT UIADD3 URZ, UPT, UPT, URZ, URZ, URZ ;  /* 0x000000fffffff290 */ /* 0x000fe4000fffe0ff */
.L_x_95:
[----:B--2---:R-:W-:Y:S01]  /*51d0*/  SHF.L.U32 R0, R38, 0x1f, RZ ;  /* 0x0000001f26007819 */ /* 0x004fe200000006ff */
[----:B------:R-:W-:Y:S01]  /*51e0*/  ULEA UR19, UR17, UR15, 0x3 ;  /* 0x0000000f11137291 */ /* 0x000fe2000f8e18ff */
[----:B------:R-:W-:Y:S01]  /*51f0*/  ISETP.NE.AND P0, PT, R22, 0x1, PT ;  /* 0x000000011600780c */ /* 0x000fe20003f05270 */
[----:B------:R-:W-:Y:S04]  /*5200*/  IMAD.SHL.U32 R10, R19, 0x40, RZ ;  /* 0x00000040130a7824 */ /* 0x000fe800078e00ff */
[C---:B------:R-:W-:Y:S01]  /*5210*/  IMAD.HI.U32 R11, R10.reuse, R23, RZ ;  /* 0x000000170a0b7227 */ /* 0x040fe200078e00ff */
[C---:B------:R-:W-:Y:S02]  /*5220*/  R2UR UR11, R10.reuse ;  /* 0x000000000a0b72ca */ /* 0x040fe400000e0000 */
[----:B------:R-:W2:Y:S02]  /*5230*/  SYNCS.PHASECHK.TRANS64.TRYWAIT P2, [UR19+0x1b8], R0 ;  /* 0x0001b800ff0075a7 */ /* 0x000ea40008041113 */
[----:B------:R-:W-:Y:S04]  /*5240*/  SHF.R.U32.HI R11, RZ, R24, R11 ;  /* 0x00000018ff0b7219 */ /* 0x000fe8000001160b */
[----:B------:R-:W-:Y:S02]  /*5250*/  SEL R11, R10, R11, !P0 ;  /* 0x0000000b0a0b7207 */ /* 0x000fe40004000000 */
[----:B------:R-:W-:Y:S02]  /*5260*/  ELECT P0, URZ, PT ;  /* 0x0000000000ff782f */ /* 0x000fe40003800000 */
[C---:B------:R-:W-:Y:S01]  /*5270*/  R2UR UR8, R11.reuse ;  /* 0x000000000b0872ca */ /* 0x040fe200000e0000 */
[C---:B-1----:R-:W-:Y:S01]  /*5280*/  IMAD.HI.U32 R12, R11.reuse, R20, RZ ;  /* 0x000000140b0c7227 */ /* 0x042fe200078e00ff */
[----:B------:R-:W-:Y:S02]  /*5290*/  PLOP3.LUT P4, PT, P4, P0, PT, 0xf2, 0x2f ;  /* 0x00000000002f781c */ /* 0x000fe40002781e72 */
[----:B------:R-:W-:Y:S01]  /*52a0*/  R2UR UR12, R11 ;  /* 0x000000000b0c72ca */ /* 0x000fe200000e0000 */
[----:B------:R-:W-:Y:S01]  /*52b0*/  IMAD.MOV R9, RZ, RZ, -R11 ;  /* 0x000000ffff097224 */ /* 0x000fe200078e0a0b */
[----:B------:R-:W-:Y:S04]  /*52c0*/  SHF.R.U32.HI R3, RZ, R21, R12 ;  /* 0x00000015ff037219 */ /* 0x000fe8000001160c */
[----:B------:R-:W-:Y:S02]  /*52d0*/  R2UR UR13, R3 ;  /* 0x00000000030d72ca */ /* 0x000fe400000e0000 */
[----:B------:R-:W-:Y:S03]  /*52e0*/  R2UR UR9, R9 ;  /* 0x00000000090972ca */ /* 0x000fe600000e0000 */
[----:B----4-:R-:W-:Y:S05]  /*52f0*/  @!P4 IADD3 R18, P0, PT, R36, 0x580, RZ ;  /* 0x000005802412c810 */ /* 0x010fea0007f1e0ff */
[----:B------:R-:W-:Y:S03]  /*5300*/  @!P4 IMAD.X R12, RZ, RZ, R37, P0 ;  /* 0x000000ffff0cc224 */ /* 0x000fe600000e0625 */
[----:B------:R-:W-:Y:S02]  /*5310*/  USEL UR13, UR8, UR13, !UP4 ;  /* 0x0000000d080d7287 */ /* 0x000fe4000e000000 */
[----:B------:R-:W-:Y:S04]  /*5320*/  UIMAD UR11, UR7, UR9, UR11 ;  /* 0x00000009070b72a4 */ /* 0x000fe8000f8e020b */
[----:B------:R-:W-:Y:S05]  /*5330*/  IMAD R3, RZ, RZ, -UR13 ;  /* 0x8000000dff037e24 */ /* 0x000fea000f8e02ff */
[----:B------:R-:W-:Y:S11]  /*5340*/  R2UR UR8, R3 ;  /* 0x00000000030872ca */ /* 0x000ff600000e0000 */
[----:B------:R-:W-:Y:S02]  /*5350*/  @!UPT UIADD3 URZ, UPT, UPT, URZ, URZ, URZ ;  /* 0x000000fffffff290 */ /* 0x000fe4000fffe0ff */
[----:B------:R-:W-:Y:S01]  /*5360*/  UIMAD UR12, UR6, UR8, UR12 ;  /* 0x00000008060c72a4 */ /* 0x000fe2000f8e020c */
[----:B--2---:R-:W-:Y:S11]  /*5370*/  @!P2 BRA `(.L_x_96) ;  /* 0x00000038007ca947 */ /* 0x004ff60003800000 */
.L_x_208:
[----:B------:R-:W2:Y:S01]  /*5380*/  LDC.64 R14, c[0x0][0xb10] ;  /* 0x0002c400ff0e7b82 */ /* 0x000ea20000000a00 */
[----:B------:R-:W-:Y:S01]  /*5390*/  @!P4 R2UR UR8, R12 ;  /* 0x000000000c08c2ca */ /* 0x000fe200000e0000 */
[----:B------:R-:W-:Y:S01]  /*53a0*/  VOTEU.ALL UP3, P4 ;  /* 0x0000000000ff7886 */ /* 0x000fe20002060000 */
[----:B------:R-:W-:Y:S01]  /*53b0*/  @!P4 R2UR UR20, R18 ;  /* 0x000000001214c2ca */ /* 0x000fe200000e0000 */
[----:B------:R-:W-:Y:S01]  /*53c0*/  UIADD3 UR9, UPT, UPT, UR19, 0x1a0, URZ ;  /* 0x000001a013097890 */ /* 0x000fe2000fffe0ff */
[----:B------:R-:W-:Y:S03]  /*53d0*/  @P3 SHF.R.U32.HI R28, RZ, 0x10, R29 ;  /* 0x00000010ff1c3819 */ /* 0x000fe6000001161d */
[----:B------:R-:W3:Y:S01]  /*53e0*/  LDC.64 R10, c[0x0][0xb18] ;  /* 0x0002c600ff0a7b82 */ /* 0x000ee20000000a00 */
[----:B------:R-:W-:Y:S01]  /*53f0*/  @!UP3 UPRMT UR22, URZ, 0x40, URZ ;  /* 0x00000040ff16b896 */ /* 0x000fe200080000ff */
[----:B------:R-:W-:Y:S01]  /*5400*/  VOTEU.ALL UP2, P4 ;  /* 0x0000000000ff7886 */ /* 0x000fe20002040000 */
[----:B------:R-:W-:Y:S01]  /*5410*/  UIADD3 UR18, UPT, UPT, UR17, 0x1, URZ ;  /* 0x0000000111127890 */ /* 0x000fe2000fffe0ff */
[----:B------:R-:W-:Y:S04]  /*5420*/  @P3 R2UR UR60, R28 ;  /* 0x000000001c3c32ca */ /* 0x000fe800000e0000 */
[----:B-1----:R-:W1:Y:S01]  /*5430*/  @!P1 LDC R0, c[0x0][0xb20] ;  /* 0x0002c800ff009b82 */ /* 0x002e620000000800 */
[----:B------:R-:W-:Y:S01]  /*5440*/  @!UP3 UPRMT UR22, UR22, 0x5410, URZ ;  /* 0x000054101616b896 */ /* 0x000fe200080000ff */
[----:B------:R-:W-:Y:S01]  /*5450*/  IMAD.U32 R19, RZ, RZ, UR8 ;  /* 0x00000008ff137e24 */ /* 0x000fe2000f8e00ff */
[----:B------:R-:W-:Y:S05]  /*5460*/  @!UP3 ULEA UR8, UR17, UR15, 0xc ;  /* 0x0000000f1108b291 */ /* 0x000fea000f8e60ff */
[----:B------:R-:W4:Y:S01]  /*5470*/  @!P1 LDC R3, c[0x0][0xb0c] ;  /* 0x0002c300ff039b82 */ /* 0x000f220000000800 */
[----:B------:R-:W-:Y:S01]  /*5480*/  IMAD.U32 R18, RZ, RZ, UR20 ;  /* 0x00000014ff127e24 */ /* 0x000fe2000f8e00ff */
[----:B------:R-:W-:Y:S01]  /*5490*/  UISETP.NE.AND UP6, UPT, UR18, 0x3, UPT ;  /* 0x000000031200788c */ /* 0x000fe2000bfc5270 */
[----:B------:R-:W-:Y:S01]  /*54a0*/  @!P4 R2UR UR25, R19 ;  /* 0x000000001319c2ca */ /* 0x000fe200000e0000 */
[----:B------:R-:W-:Y:S02]  /*54b0*/  @!UP3 UIADD3 UR8, UPT, UPT, UR8, 0x400, URZ ;  /* 0x000004000808b890 */ /* 0x000fe4000fffe0ff */
[----:B------:R-:W-:Y:S01]  /*54c0*/  @!P4 R2UR UR24, R18 ;  /* 0x000000001218c2ca */ /* 0x000fe200000e0000 */
[----:B------:R-:W-:Y:S01]  /*54d0*/  @!P4 IMAD.MOV.U32 R18, RZ, RZ, 0x1000 ;  /* 0x00001000ff12c424 */ /* 0x000fe200078e00ff */
[----:B------:R-:W-:Y:S02]  /*54e0*/  UPRMT UR21, UR45, 0x654, UR9 ;  /* 0x000006542d157896 */ /* 0x000fe40008000009 */
[----:B------:R-:W-:Y:S02]  /*54f0*/  USEL UR20, URZ, 0x1, UP6 ;  /* 0x00000001ff147887 */ /* 0x000fe4000b000000 */
[----:B------:R-:W-:Y:S04]  /*5500*/  USEL UR18, UR18, URZ, UP6 ;  /* 0x000000ff12127287 */ /* 0x000fe8000b000000 */
[----:B------:R-:W-:Y:S01]  /*5510*/  ULEA UR17, UR18, UR15, 0x3 ;  /* 0x0000000f12117291 */ /* 0x000fe2000f8e18ff */
[----:B------:R-:W-:Y:S02]  /*5520*/  LOP3.LUT R38, R38, UR20, RZ, 0x3c, !PT ;  /* 0x0000001426267c12 */ /* 0x000fe4000f8e3cff */
[----:B------:R1:W-:Y:S01]  /*5530*/  @!UP2 UTMALDG.4D.IM2COL [UR8], [UR24], UR22 ;  /* 0x000000081800a3b4 */ /* 0x0003e20008058016 */
[----:B------:R1:W-:Y:S01]  /*5540*/  @!P4 SYNCS.ARRIVE.TRANS64.RED.A0TR RZ, [UR19+0x1a0], R18 ;  /* 0x0001a012ffffc9a7 */ /* 0x0003e20008300413 */
[----:B------:R-:W-:Y:S02]  /*5550*/  SHF.L.U32 R12, R38, 0x1f, RZ ;  /* 0x0000001f260c7819 */ /* 0x000fe400000006ff */
[----:B----4-:R-:W-:Y:S01]  /*5560*/  @!P1 ISETP.NE.AND P2, PT, R3, 0x1, PT ;  /* 0x000000010300980c */ /* 0x010fe20003f45270 */
[C---:B--2---:R-:W-:Y:S01]  /*5570*/  @!P1 IMAD.HI.U32 R14, R13.reuse, R14, RZ ;  /* 0x0000000e0d0e9227 */ /* 0x044fe200078e00ff */
[----:B---3--:R-:W-:Y:S03]  /*5580*/  @!P1 ISETP.NE.AND P0, PT, R10, 0x1, PT ;  /* 0x000000010a00980c */ /* 0x008fe60003f05270 */
[C---:B------:R-:W-:Y:S01]  /*5590*/  @!P1 IMAD.HI.U32 R11, R8.reuse, R11, RZ ;  /* 0x0000000b080b9227 */ /* 0x040fe200078e00ff */
[----:B------:R-:W-:Y:S04]  /*55a0*/  @!P1 SHF.R.U32.HI R14, RZ, R15, R14 ;  /* 0x0000000fff0e9219 */ /* 0x000fe8000001160e */
[----:B-1----:R-:W-:Y:S01]  /*55b0*/  @!P1 SHF.R.U32.HI R9, RZ, R0, R11 ;  /* 0x00000000ff099219 */ /* 0x002fe2000001160b */
[----:B------:R-:W-:Y:S01]  /*55c0*/  SYNCS.ARRIVE.TRANS64.RED.A1T0 RZ, [UR21], RZ ;  /* 0x000000ffffff79a7 */ /* 0x000fe20008100415 */
[----:B------:R-:W-:Y:S02]  /*55d0*/  @!P1 SEL R14, R13, R14, !P2 ;  /* 0x0000000e0d0e9207 */ /* 0x000fe40005000000 */
[----:B------:R-:W-:Y:S01]  /*55e0*/  @!P1 SEL R9, R8, R9, !P0 ;  /* 0x0000000908099207 */ /* 0x000fe20004000000 */
[----:B------:R-:W1:Y:S04]  /*55f0*/  SYNCS.PHASECHK.TRANS64.TRYWAIT P5, [UR17+0x1b8], R12 ;  /* 0x0001b80cff0075a7 */ /* 0x000e6800080a1111 */
[----:B------:R-:W-:Y:S02]  /*5600*/  @!P1 IMAD.IADD R0, R9, 0x1, -R14 ;  /* 0x0000000109009824 */ /* 0x000fe400078e0a0e */
[----:B------:R-:W-:Y:S02]  /*5610*/  @!P1 IMAD.IADD R9, R14, 0x1, -R9 ;  /* 0x000000010e099824 */ /* 0x000fe400078e0a09 */
[----:B------:R-:W-:Y:S02]  /*5620*/  @!P1 IMAD R13, R0, R3, R13 ;  /* 0x00000003000d9224 */ /* 0x000fe400078e020d */
[----:B------:R-:W-:Y:S01]  /*5630*/  @!P1 IMAD R8, R9, R10, R8 ;  /* 0x0000000a09089224 */ /* 0x000fe200078e0208 */
[----:B-1----:R-:W-:Y:S06]  /*5640*/  @!P5 BRA `(.L_x_97) ;  /* 0x0000003400e0d947 */ /* 0x002fec0003800000 */
.L_x_210:
[----:B-1----:R-:W-:Y:S01]  /*5650*/  @!P4 IADD3 R3, P0, PT, R36, 0x580, RZ ;  /* 0x000005802403c810 */ /* 0x002fe20007f1e0ff */
[----:B------:R-:W-:Y:S01]  /*5660*/  VOTEU.ALL UP2, P4 ;  /* 0x0000000000ff7886 */ /* 0x000fe20002040000 */
[----:B------:R-:W-:Y:S01]  /*5670*/  VOTEU.ALL UP3, P4 ;  /* 0x0000000000ff7886 */ /* 0x000fe20002060000 */
[----:B------:R-:W-:Y:S01]  /*5680*/  LOP3.LUT R34, R34, 0x1, RZ, 0x3c, !PT ;  /* 0x0000000122227812 */ /* 0x000fe200078e3cff */
[----:B------:R-:W-:Y:S01]  /*5690*/  IMAD.IADD R18, R8, 0x1, R62 ;  /* 0x0000000108127824 */ /* 0x000fe200078e023e */
[----:B------:R-:W-:Y:S01]  /*56a0*/  @!P4 R2UR UR9, R3 ;  /* 0x000000000309c2ca */ /* 0x000fe200000e0000 */
[----:B------:R-:W-:Y:S01]  /*56b0*/  @!P4 IMAD.X R0, RZ, RZ, R37, P0 ;  /* 0x000000ffff00c224 */ /* 0x000fe200000e0625 */
[----:B------:R-:W-:Y:S01]  /*56c0*/  @!UP3 UPRMT UR19, URZ, 0x40, URZ ;  /* 0x00000040ff13b896 */ /* 0x000fe200080000ff */
[----:B------:R-:W-:Y:S01]  /*56d0*/  IMAD.IADD R19, R13, 0x1, R64 ;  /* 0x000000010d137824 */ /* 0x000fe200078e0240 */
[----:B------:R-:W-:Y:S02]  /*56e0*/  @!UP3 UIADD3 UR10, UPT, UPT, UR10, 0x20, URZ ;  /* 0x000000200a0ab890 */ /* 0x000fe4000fffe0ff */
[----:B------:R-:W-:Y:S01]  /*56f0*/  @!P4 R2UR UR8, R0 ;  /* 0x000000000008c2ca */ /* 0x000fe200000e0000 */
[----:B------:R-:W-:Y:S06]  /*5700*/  @!UP3 UPRMT UR21, UR19, 0x5410, URZ ;  /* 0x000054101315b896 */ /* 0x000fec00080000ff */
[----:B------:R-:W-:Y:S01]  /*5710*/  IMAD.U32 R10, RZ, RZ, UR9 ;  /* 0x00000009ff0a7e24 */ /* 0x000fe2000f8e00ff */
[----:B------:R-:W-:Y:S04]  /*5720*/  UIADD3 UR9, UPT, UPT, UR17, 0x1a0, URZ ;  /* 0x000001a011097890 */ /* 0x000fe8000fffe0ff */
[----:B------:R-:W-:Y:S01]  /*5730*/  @!P4 R2UR UR22, R10 ;  /* 0x000000000a16c2ca */ /* 0x000fe200000e0000 */
[----:B------:R-:W-:Y:S01]  /*5740*/  IMAD.U32 R11, RZ, RZ, UR8 ;  /* 0x00000008ff0b7e24 */ /* 0x000fe2000f8e00ff */
[----:B------:R-:W-:Y:S02]  /*5750*/  @!UP3 ULEA UR8, UR18, UR15, 0xc ;  /* 0x0000000f1208b291 */ /* 0x000fe4000f8e60ff */
[----:B------:R-:W-:Y:S02]  /*5760*/  UPRMT UR20, UR45, 0x654, UR9 ;  /* 0x000006542d147896 */ /* 0x000fe40008000009 */
[----:B------:R-:W-:Y:S01]  /*5770*/  @!P4 R2UR UR23, R11 ;  /* 0x000000000b17c2ca */ /* 0x000fe200000e0000 */
[----:B------:R-:W-:Y:S11]  /*5780*/  @!UP3 UIADD3 UR8, UPT, UPT, UR8, 0x400, URZ ;  /* 0x000004000808b890 */ /* 0x000ff6000fffe0ff */
[----:B------:R-:W-:Y:S01]  /*5790*/  @!UPT UIADD3 URZ, UPT, UPT, URZ, URZ, URZ ;  /* 0x000000fffffff290 */ /* 0x000fe2000fffe0ff */
[----:B------:R2:W-:Y:S01]  /*57a0*/  @!UP2 UTMALDG.4D.IM2COL [UR8], [UR22], UR21 ;  /* 0x000000081600a3b4 */ /* 0x0005e20008058015 */
[----:B------:R2:W-:Y:S01]  /*57b0*/  @!P4 SYNCS.ARRIVE.TRANS64.RED.A0TR RZ, [UR17+0x1a0], R25 ;  /* 0x0001a019ffffc9a7 */ /* 0x0005e20008300411 */
[----:B------:R-:W-:Y:S04]  /*57c0*/  UIADD3 UR17, UPT, UPT, UR18, 0x1, URZ ;  /* 0x0000000112117890 */ /* 0x000fe8000fffe0ff */
[----:B------:R-:W-:Y:S04]  /*57d0*/  UISETP.NE.AND UP2, UPT, UR17, 0x3, UPT ;  /* 0x000000031100788c */ /* 0x000fe8000bf45270 */
[----:B------:R-:W-:Y:S02]  /*57e0*/  USEL UR18, URZ, 0x1, UP2 ;  /* 0x00000001ff127887 */ /* 0x000fe40009000000 */
[----:B------:R-:W-:Y:S02]  /*57f0*/  USEL UR17, UR17, URZ, UP2 ;  /* 0x000000ff11117287 */ /* 0x000fe40009000000 */
[----:B------:R-:W-:Y:S02]  /*5800*/  UPLOP3.LUT UP2, UPT, UPT, UPT, UPT, 0x80, 0x8 ;  /* 0x000000000008789c */ /* 0x000fe40003f4f070 */
[----:B------:R-:W-:Y:S01]  /*5810*/  LOP3.LUT R38, R38, UR18, RZ, 0x3c, !PT ;  /* 0x0000001226267c12 */ /* 0x000fe2000f8e3cff */
[----:B------:R-:W-:Y:S01]  /*5820*/  SYNCS.ARRIVE.TRANS64.RED.A1T0 RZ, [UR20], RZ ;  /* 0x000000ffffff79a7 */ /* 0x000fe20008100414 */
[----:B------:R-:W-:Y:S07]  /*5830*/  @P3 BRA `(.L_x_98) ;  /* 0xfffffff400003947 */ /* 0x000fee000383ffff */
[----:B------:R-:W-:Y:S01]  /*5840*/  UIADD3 UR15, UPT, UPT, UR15, 0x1b8, URZ ;  /* 0x000001b80f0f7890 */ /* 0x000fe2000fffe0ff */
[----:B------:R-:W-:-:S03]  /*5850*/  SHF.L.U32 R3, R38, 0x1f, RZ ;  /* 0x0000001f26037819 */ /* 0x000fc600000006ff */
[----:B------:R-:W-:-:S09]  /*5860*/  ULEA UR4, UR17, UR15, 0x3 ;  /* 0x0000000f11047291 */ /* 0x000fd2000f8e18ff */
[----:B------:R-:W1:Y:S02]  /*5870*/  SYNCS.PHASECHK.TRANS64.TRYWAIT P0, [UR4], R3 ;  /* 0x00000003ff0075a7 */ /* 0x000e640008001104 */
[----:B-1----:R-:W-:Y:S05]  /*5880*/  @!P0 BRA `(.L_x_99) ;  /* 0x0000003400688947 */ /* 0x002fea0003800000 */
.L_x_212:
        /* <DEDUP_REMOVED lines=9> */
.L_x_214:
        /* <DEDUP_REMOVED lines=8> */
.L_x_101:
[----:B-1----:R1:W3:Y:S02]  /*59a0*/  SYNCS.PHASECHK.TRANS64.TRYWAIT P0, [R0+URZ], R3 ;  /* 0x00000003000075a7 */ /* 0x0022e400080011ff */
[----:B---3--:R-:W-:Y:S05]  /*59b0*/  @!P0 NANOSLEEP.SYNCS 0x989680 ;  /* 0x009896800000895d */ /* 0x008fea0003900000 */
[----:B------:R-:W3:Y:S02]  /*59c0*/  @!P0 SYNCS.PHASECHK.TRANS64 P0, [R0+URZ], R3 ;  /* 0x00000003000085a7 */ /* 0x000ee400080010ff */
[----:B--23--:R-:W-:Y:S05]  /*59d0*/  @P0 EXIT ;  /* 0x000000000000094d */ /* 0x00cfea0003800000 */
[----:B------:R-:W-:Y:S05]  /*59e0*/  BRA `(.L_x_101) ;  /* 0xfffffffc00ec7947 */ /* 0x000fea000383ffff */
.L_x_89:
[----:B------:R-:W-:-:S06]  /*59f0*/  UISETP.GE.AND UP1, UPT, UR4, 0x4, UPT ;  /* 0x000000040400788c */ /* 0x000fcc000bf26270 */
[----:B------:R-:W-:-:S13]  /*5a00*/  PLOP3.LUT P0, PT, PT, PT, UP1, 0x80, 0x8 ;  /* 0x000000000008781c */ /* 0x000fda0003f0f018 */
[----:B-1----:R-:W-:Y:S05]  /*5a10*/  @!P0 EXIT ;  /* 0x000000000000894d */ /* 0x002fea0003800000 */
[----:B------:R-:W-:Y:S01]  /*5a20*/  BAR.SYNC.DEFER_BLOCKING 0x6, 0xa0 ;  /* 0x0182800000007b1d */ /* 0x000fe20000010000 */
[C---:B------:R-:W-:Y:S01]  /*5a30*/  IMAD.SHL.U32 R7, R75.reuse, 0x20, RZ ;  /* 0x000000204b077824 */ /* 0x040fe200078e00ff */
[----:B------:R-:W-:Y:S01]  /*5a40*/  SHF.R.U32.HI R0, RZ, 0x1, R75 ;  /* 0x00000001ff007819 */ /* 0x000fe2000001164b */
[C---:B------:R-:W-:Y:S01]  /*5a50*/  IMAD.SHL.U32 R74, R75.reuse, 0x10, RZ ;  /* 0x000000104b4a7824 */ /* 0x040fe200078e00ff */
[C---:B------:R-:W-:Y:S01]  /*5a60*/  LOP3.LUT P0, RZ, R75.reuse, 0x4, RZ, 0xc0, !PT ;  /* 0x000000044bff7812 */ /* 0x040fe2000780c0ff */
[----:B------:R-:W-:Y:S01]  /*5a70*/  IMAD.U32 R32, R75, 0x10000, RZ ;  /* 0x000100004b207824 */ /* 0x000fe200078e00ff */
[----:B------:R-:W-:Y:S02]  /*5a80*/  UMOV UR50, 0x400 ;  /* 0x0000040000327882 */ /* 0x000fe40000000000 */
[----:B------:R-:W1:Y:S01]  /*5a90*/  LDC R67, c[0x0][0x370] ;  /* 0x0000dc00ff437b82 */ /* 0x000e620000000800 */
[----:B------:R-:W-:Y:S01]  /*5aa0*/  ULEA UR50, UR45, UR50, 0x18 ;  /* 0x000000322d327291 */ /* 0x000fe2000f8ec0ff */
[----:B------:R-:W-:Y:S01]  /*5ab0*/  LOP3.LUT R3, R7, 0xc0, RZ, 0xc0, !PT ;  /* 0x000000c007037812 */ /* 0x000fe200078ec0ff */
[----:B------:R-:W-:Y:S01]  /*5ac0*/  IMAD.MOV.U32 R77, RZ, RZ, 0x10 ;  /* 0x00000010ff4d7424 */ /* 0x000fe200078e00ff */
[----:B------:R-:W-:Y:S01]  /*5ad0*/  LOP3.LUT R74, R74, 0x600, RZ, 0xc0, !PT ;  /* 0x000006004a4a7812 */ /* 0x000fe200078ec0ff */
[----:B------:R-:W-:Y:S01]  /*5ae0*/  IMAD.MOV.U32 R30, RZ, RZ, RZ ;  /* 0x000000ffff1e7224 */ /* 0x000fe200078e00ff */
[----:B------:R-:W-:Y:S01]  /*5af0*/  LOP3.LUT R0, R3, 0x8, R0, 0xf8, !PT ;  /* 0x0000000803007812 */ /* 0x000fe200078ef800 */
[----:B------:R-:W-:Y:S01]  /*5b00*/  IMAD.SHL.U32 R3, R75, 0x4, RZ ;  /* 0x000000044b037824 */ /* 0x000fe200078e00ff */
[----:B------:R-:W2:Y:S01]  /*5b10*/  LDC R28, c[0x0][0xb0c] ;  /* 0x0002c300ff1c7b82 */ /* 0x000ea20000000800 */
[----:B------:R-:W-:-:S02]  /*5b20*/  LOP3.LUT R74, R74, 0x20, R7, 0xf8, !PT ;  /* 0x000000204a4a7812 */ /* 0x000fc400078ef807 */
[----:B------:R-:W-:Y:S02]  /*5b30*/  CS2R R72, SRZ ;  /* 0x0000000000487805 */ /* 0x000fe4000001ff00 */
[----:B------:R-:W-:Y:S01]  /*5b40*/  LOP3.LUT R75, R75, 0x60, RZ, 0xc0, !PT ;  /* 0x000000604b4b7812 */ /* 0x000fe200078ec0ff */
[----:B------:R-:W3:Y:S01]  /*5b50*/  LDCU.64 UR58, c[0x0][0x348] ;  /* 0x00006900ff3a77ac */ /* 0x000ee20008000a00 */
[----:B------:R-:W-:Y:S02]  /*5b60*/  LOP3.LUT R3, R0, 0x18, R3, 0x78, !PT ;  /* 0x0000001800037812 */ /* 0x000fe400078e7803 */
[----:B------:R-:W-:Y:S01]  /*5b70*/  LOP3.LUT R74, R74, 0x100, R7, 0xf8, !PT ;  /* 0x000001004a4a7812 */ /* 0x000fe200078ef807 */
[----:B------:R-:W4:Y:S01]  /*5b80*/  LDC R65, c[0x0][0xb20] ;  /* 0x0002c800ff417b82 */ /* 0x000f220000000800 */
[----:B------:R-:W3:Y:S01]  /*5b90*/  LDS R4, [UR50+0x230] ;  /* 0x00023032ff047984 */ /* 0x000ee20008000800 */
[----:B------:R-:W-:Y:S01]  /*5ba0*/  LOP3.LUT R32, R32, 0x600000, RZ, 0xc0, !PT ;  /* 0x0060000020207812 */ /* 0x000fe200078ec0ff */
[----:B------:R-:W1:Y:S01]  /*5bb0*/  LDCU.64 UR36, c[0x0][0x888] ;  /* 0x00011100ff2477ac */ /* 0x000e620008000a00 */
[----:B------:R-:W-:-:S02]  /*5bc0*/  LOP3.LUT R74, R74, R3, RZ, 0xfc, !PT ;  /* 0x000000034a4a7212 */ /* 0x000fc400078efcff */
[----:B------:R-:W-:Y:S01]  /*5bd0*/  SEL R77, R77, 0xfffffff0, !P0 ;  /* 0xfffffff04d4d7807 */ /* 0x000fe20004000000 */
[----:B------:R-:W1:Y:S01]  /*5be0*/  LDCU.64 UR38, c[0x0][0x890] ;  /* 0x00011200ff2677ac */ /* 0x000e620008000a00 */
[----:B------:R-:W1:Y:S01]  /*5bf0*/  LDC R27, c[0x0][0xb30] ;  /* 0x0002cc00ff1b7b82 */ /* 0x000e620000000800 */
[----:B------:R-:W1:Y:S01]  /*5c00*/  LDCU.64 UR46, c[0x0][0xa90] ;  /* 0x00015200ff2e77ac */ /* 0x000e620008000a00 */
[----:B------:R-:W-:-:S06]  /*5c10*/  UMOV UR54, 0x1 ;  /* 0x0000000100367882 */ /* 0x000fcc0000000000 */
[----:B------:R-:W1:Y:S01]  /*5c20*/  LDC.64 R56, c[0x0][0xb10] ;  /* 0x0002c400ff387b82 */ /* 0x000e620000000a00 */
[----:B------:R-:W-:Y:S01]  /*5c30*/  UMOV UR57, URZ ;  /* 0x000000ff00397c82 */ /* 0x000fe20008000000 */
[----:B------:R-:W-:Y:S01]  /*5c40*/  UIADD3 UR55, UPT, UPT, UR50, 0x400, URZ ;  /* 0x0000040032377890 */ /* 0x000fe2000fffe0ff */
[----:B------:R-:W-:Y:S01]  /*5c50*/  UMOV UR53, URZ ;  /* 0x000000ff00357c82 */ /* 0x000fe20008000000 */
[----:B------:R-:W-:-:S04]  /*5c60*/  UMOV UR52, URZ ;  /* 0x000000ff00347c82 */ /* 0x000fc80008000000 */
[----:B------:R-:W1:Y:S08]  /*5c70*/  LDC.64 R24, c[0x0][0xb18] ;  /* 0x0002c600ff187b82 */ /* 0x000e700000000a00 */
[----:B------:R-:W1:Y:S08]  /*5c80*/  LDC.64 R22, c[0x0][0xb28] ;  /* 0x0002ca00ff167b82 */ /* 0x000e700000000a00 */
[----:B------:R-:W1:Y:S01]  /*5c90*/  LDC.64 R54, c[0x0][0x8b0] ;  /* 0x00022c00ff367b82 */ /* 0x000e620000000a00 */
[C---:B---3--:R-:W-:Y:S01]  /*5ca0*/  VIADD R5, R4.reuse, 0x40 ;  /* 0x0000004004057836 */ /* 0x048fe20000000000 */
[----:B------:R-:W-:-:S04]  /*5cb0*/  LOP3.LUT R4, R4, 0xffff, RZ, 0xc0, !PT ;  /* 0x0000ffff04047812 */ /* 0x000fc800078ec0ff */
[----:B------:R-:W-:Y:S02]  /*5cc0*/  LOP3.LUT R5, R5, 0xffff, RZ, 0xc0, !PT ;  /* 0x0000ffff05057812 */ /* 0x000fe400078ec0ff */
[----:B------:R-:W3:Y:S03]  /*5cd0*/  LDC.64 R52, c[0x0][0x8a8] ;  /* 0x00022a00ff347b82 */ /* 0x000ee60000000a00 */
[----:B------:R1:W-:Y:S05]  /*5ce0*/  STL.64 [R1], R4 ;  /* 0x0000000401007387 */ /* 0x0003ea0000100a00 */
[----:B------:R-:W1:Y:S08]  /*5cf0*/  LDC.64 R60, c[0x0][0xa80] ;  /* 0x0002a000ff3c7b82 */ /* 0x000e700000000a00 */
[----:B------:R-:W1:Y:S08]  /*5d00*/  LDC.64 R58, c[0x0][0xa88] ;  /* 0x0002a200ff3a7b82 */ /* 0x000e700000000a00 */
[----:B--2-4-:R-:W1:Y:S02]  /*5d10*/  LDC R66, c[0x0][0x374] ;  /* 0x0000dd00ff427b82 */ /* 0x014e640000000800 */
.L_x_132:
[----:B------:R-:W-:Y:S04]  /*5d20*/  SHF.L.U32 R3, R72, 0x1f, RZ ;  /* 0x0000001f48037819 */ /* 0x000fe800000006ff */
[----:B------:R-:W2:Y:S02]  /*5d30*/  SYNCS.PHASECHK.TRANS64.TRYWAIT P0, [UR50+0x1e0], R3 ;  /* 0x0001e003ff0075a7 */ /* 0x000ea40008001132 */
[----:B-12---:R-:W-:Y:S05]  /*5d40*/  @!P0 BRA `(.L_x_102) ;  /* 0x0000003000688947 */ /* 0x006fea0003800000 */
.L_x_216:
[----:B------:R-:W4:Y:S01]  /*5d50*/  LDC.64 R12, c[0x0][0xb10] ;  /* 0x0002c400ff0c7b82 */ /* 0x000f220000000a00 */
[----:B------:R-:W3:Y:S01]  /*5d60*/  LDS.128 R36, [UR50+0x220] ;  /* 0x00022032ff247984 */ /* 0x000ee20008000c00 */
[----:B------:R-:W-:Y:S01]  /*5d70*/  UIADD3 UR4, UPT, UPT, UR50, 0x1e8, URZ ;  /* 0x000001e832047890 */ /* 0x000fe2000fffe0ff */
[----:B--2---:R-:W-:Y:S01]  /*5d80*/  IMAD R0, R30, 0x4, R1 ;  /* 0x000000041e007824 */ /* 0x004fe200078e0201 */
[----:B-1----:R-:W-:Y:S04]  /*5d90*/  ISETP.NE.AND P1, PT, R27, 0x1, PT ;  /* 0x000000011b00780c */ /* 0x002fe80003f25270 */
[----:B------:R-:W1:Y:S01]  /*5da0*/  LDC.64 R10, c[0x0][0xb18] ;  /* 0x0002c600ff0a7b82 */ /* 0x000e620000000a00 */
[----:B------:R-:W-:Y:S01]  /*5db0*/  UPRMT UR4, URZ, 0x654, UR4 ;  /* 0x00000654ff047896 */ /* 0x000fe20008000004 */
[----:B------:R-:W-:Y:S01]  /*5dc0*/  ISETP.GE.AND P0, PT, R26, 0x1, PT ;  /* 0x000000011a00780c */ /* 0x000fe20003f06270 */
[----:B------:R-:W-:Y:S01]  /*5dd0*/  @!PT LDS RZ, [RZ] ;  /* 0x00000000fffff984 */ /* 0x000fe20000000800 */
[----:B------:R-:W-:Y:S01]  /*5de0*/  @!PT LDS RZ, [RZ] ;  /* 0x00000000fffff984 */ /* 0x000fe20000000800 */
[----:B------:R-:W-:Y:S01]  /*5df0*/  @!PT LDS RZ, [RZ] ;  /* 0x00000000fffff984 */ /* 0x000fe20000000800 */
[----:B------:R-:W-:Y:S01]  /*5e00*/  @!PT LDS RZ, [RZ] ;  /* 0x00000000fffff984 */ /* 0x000fe20000000800 */
[----:B------:R2:W-:Y:S06]  /*5e10*/  MEMBAR.ALL.CTA ;  /* 0x0000000000007992 */ /* 0x0005ec0000008000 */
[----:B--2---:R-:W2:Y:S01]  /*5e20*/  FENCE.VIEW.ASYNC.S ;  /* 0x00000000000073c6 */ /* 0x004ea20000000000 */
[----:B------:R-:W1:Y:S08]  /*5e30*/  @!P1 LDC R14, c[0x0][0xb20] ;  /* 0x0002c800ff0e9b82 */ /* 0x000e700000000800 */
[----:B------:R-:W1:Y:S01]  /*5e40*/  @!P1 LDC R9, c[0x0][0xb0c] ;  /* 0x0002c300ff099b82 */ /* 0x000e620000000800 */
[----:B--2---:R-:W-:Y:S01]  /*5e50*/  SYNCS.ARRIVE.TRANS64.RED.A1T0 RZ, [UR4], RZ ;  /* 0x000000ffffff79a7 */ /* 0x004fe20008100404 */
[----:B------:R2:W5:Y:S01]  /*5e60*/  LDL R17, [R0] ;  /* 0x0000000000117983 */ /* 0x0005620000100800 */
[----:B---3--:R-:W-:Y:S04]  /*5e70*/  LOP3.LUT P4, RZ, R38, 0x1, RZ, 0xc0, !PT ;  /* 0x0000000126ff7812 */ /* 0x008fe8000788c0ff */
[----:B------:R-:W-:Y:S09]  /*5e80*/  P2R R78, PR, RZ, 0x10 ;  /* 0x00000010ff4e7803 */ /* 0x000ff20000000000 */
[----:B------:R-:W-:Y:S02]  /*5e90*/  @P4 MOV R31, R36 ;  /* 0x00000024001f4202 */ /* 0x000fe40000000f00 */
[----:B------:R-:W-:Y:S01]  /*5ea0*/  @P4 LOP3.LUT R29, R37, 0xffff, RZ, 0xc0, !PT ;  /* 0x0000ffff251d4812 */ /* 0x000fe200078ec0ff */
[----:B--2-4-:R-:W-:Y:S06]  /*5eb0*/  @!P0 BRA `(.L_x_103) ;  /* 0x0000000000a48947 */ /* 0x014fec0003800000 */
[----:B------:R-:W-:Y:S01]  /*5ec0*/  IMAD.HI.U32 R20, R66, R25, RZ ;  /* 0x0000001942147227 */ /* 0x000fe200078e00ff */
[----:B------:R-:W-:Y:S02]  /*5ed0*/  ISETP.NE.AND P0, PT, R24, 0x1, PT ;  /* 0x000000011800780c */ /* 0x000fe40003f05270 */
[----:B------:R-:W-:Y:S01]  /*5ee0*/  ISETP.NE.AND P2, PT, R26, 0x1, PT ;  /* 0x000000011a00780c */ /* 0x000fe20003f45270 */
[-C--:B------:R-:W-:Y:S01]  /*5ef0*/  IMAD.HI.U32 R16, R67, R56.reuse, RZ ;  /* 0x0000003843107227 */ /* 0x080fe200078e00ff */
[----:B------:R-:W-:Y:S02]  /*5f00*/  SHF.R.U32.HI R21, RZ, R65, R20 ;  /* 0x00000041ff157219 */ /* 0x000fe40000011614 */
[----:B------:R-:W-:Y:S01]  /*5f10*/  ISETP.NE.AND P3, PT, R28, 0x1, PT ;  /* 0x000000011c00780c */ /* 0x000fe20003f65270 */
[----:B------:R-:W-:Y:S01]  /*5f20*/  IMAD.HI.U32 R40, R29, R25, RZ ;  /* 0x000000191d287227 */ /* 0x000fe200078e00ff */
[----:B------:R-:W-:Y:S02]  /*5f30*/  SHF.R.U32.HI R16, RZ, R57, R16 ;  /* 0x00000039ff107219 */ /* 0x000fe40000011610 */
[----:B------:R-:W-:Y:S01]  /*5f40*/  SEL R3, R66, R21, !P0 ;  /* 0x0000001542037207 */ /* 0x000fe20004000000 */
[----:B------:R-:W-:Y:S01]  /*5f50*/  IMAD.HI.U32 R34, R31, R56, RZ ;  /* 0x000000381f227227 */ /* 0x000fe200078e00ff */
[----:B------:R-:W-:Y:S03]  /*5f60*/  SEL R7, R67, R16, !P3 ;  /* 0x0000001043077207 */ /* 0x000fe60005800000 */
[-C--:B------:R-:W-:Y:S01]  /*5f70*/  IMAD.HI.U32 R16, R3, R22.reuse, RZ ;  /* 0x0000001603107227 */ /* 0x080fe200078e00ff */
[----:B------:R-:W-:Y:S03]  /*5f80*/  SHF.R.U32.HI R34, RZ, R57, R34 ;  /* 0x00000039ff227219 */ /* 0x000fe60000011622 */
[----:B------:R-:W-:Y:S01]  /*5f90*/  IMAD.HI.U32 R20, R7, R22, RZ ;  /* 0x0000001607147227 */ /* 0x000fe200078e00ff */
[----:B------:R-:W-:Y:S02]  /*5fa0*/  @P2 SHF.R.U32.HI R3, RZ, R23, R16 ;  /* 0x00000017ff032219 */ /* 0x000fe40000011610 */
[----:B------:R-:W-:Y:S02]  /*5fb0*/  SHF.R.U32.HI R16, RZ, R65, R40 ;  /* 0x00000041ff107219 */ /* 0x000fe40000011628 */
[----:B------:R-:W-:Y:S01]  /*5fc0*/  @P2 SHF.R.U32.HI R7, RZ, R23, R20 ;  /* 0x00000017ff072219 */ /* 0x000fe20000011614 */
[C---:B------:R-:W-:Y:S01]  /*5fd0*/  IMAD R2, R26.reuse, R3, RZ ;  /* 0x000000031a027224 */ /* 0x040fe200078e02ff */
[----:B------:R-:W-:Y:S02]  /*5fe0*/  SEL R5, R29, R16, !P0 ;  /* 0x000000101d057207 */ /* 0x000fe40004000000 */
[----:B------:R-:W-:Y:S01]  /*5ff0*/  SEL R3, R31, R34, !P3 ;  /* 0x000000221f037207 */ /* 0x000fe20005800000 */
[----:B------:R-:W-:Y:S01]  /*6000*/  IMAD R4, R26, R7, RZ ;  /* 0x000000071a047224 */ /* 0x000fe200078e02ff */
[C---:B------:R-:W-:Y:S01]  /*6010*/  ISETP.GE.AND P0, PT, R5.reuse, R2, PT ;  /* 0x000000020500720c */ /* 0x040fe20003f06270 */
[----:B------:R-:W-:Y:S03]  /*6020*/  IMAD.HI.U32 R6, R5, R22, RZ ;  /* 0x0000001605067227 */ /* 0x000fe600078e00ff */
[----:B------:R-:W-:Y:S01]  /*6030*/  ISETP.GE.OR P0, PT, R3, R4, P0 ;  /* 0x000000040300720c */ /* 0x000fe20000706670 */
[----:B------:R-:W-:Y:S01]  /*6040*/  IMAD.MOV R4, RZ, RZ, -R3 ;  /* 0x000000ffff047224 */ /* 0x000fe200078e0a03 */
[-C--:B------:R-:W-:Y:S03]  /*6050*/  SHF.R.U32.HI R6, RZ, R23.reuse, R6 ;  /* 0x00000017ff067219 */ /* 0x080fe60000011606 */
[----:B------:R-:W-:Y:S01]  /*6060*/  IMAD R31, R28, R4, R31 ;  /* 0x000000041c1f7224 */ /* 0x000fe200078e021f */
[----:B------:R-:W-:Y:S05]  /*6070*/  SEL R15, R5, R6, !P2 ;  /* 0x00000006050f7207 */ /* 0x000fea0005000000 */
[----:B------:R-:W-:Y:S02]  /*6080*/  IMAD.MOV R6, RZ, RZ, -R15 ;  /* 0x000000ffff067224 */ /* 0x000fe400078e0a0f */
[C---:B------:R-:W-:Y:S04]  /*6090*/  @!P0 IMAD.HI.U32 R2, R3.reuse, R22, RZ ;  /* 0x0000001603028227 */ /* 0x040fe800078e00ff */
[----:B------:R-:W-:Y:S01]  /*60a0*/  IMAD R6, R26, R6, R5 ;  /* 0x000000061a067224 */ /* 0x000fe200078e0205 */
[----:B------:R-:W-:Y:S04]  /*60b0*/  @!P0 SHF.R.U32.HI R2, RZ, R23, R2 ;  /* 0x00000017ff028219 */ /* 0x000fe80000011602 */
[----:B------:R-:W-:Y:S02]  /*60c0*/  @!P0 SEL R0, R3, R2, !P2 ;  /* 0x0000000203008207 */ /* 0x000fe40005000000 */
[----:B------:R-:W-:Y:S02]  /*60d0*/  IADD3 R2, PT, PT, -R5, RZ, RZ ;  /* 0x000000ff05027210 */ /* 0x000fe40007ffe1ff */
[----:B------:R-:W-:Y:S01]  /*60e0*/  @!P0 IADD3 R8, PT, PT, R15, -R0, RZ ;  /* 0x800000000f088210 */ /* 0x000fe20007ffe0ff */
[----:B------:R-:W-:Y:S02]  /*60f0*/  @!P0 IMAD R0, R7, R6, R0 ;  /* 0x0000000607008224 */ /* 0x000fe400078e0200 */
[----:B------:R-:W-:Y:S02]  /*6100*/  IMAD R29, R24, R2, R29 ;  /* 0x00000002181d7224 */ /* 0x000fe400078e021d */
[----:B------:R-:W-:Y:S02]  /*6110*/  @!P0 IMAD R5, R8, R26, R3 ;  /* 0x0000001a08058224 */ /* 0x000fe400078e0203 */
[----:B------:R-:W-:Y:S04]  /*6120*/  @!P0 IMAD.MOV.U32 R3, RZ, RZ, R0 ;  /* 0x000000ffff038224 */ /* 0x000fe800078e0000 */
[----:B------:R-:W-:Y:S02]  /*6130*/  IMAD R31, R3, R28, R31 ;  /* 0x0000001c031f7224 */ /* 0x000fe400078e021f */
[----:B------:R-:W-:Y:S07]  /*6140*/  IMAD R29, R5, R24, R29 ;  /* 0x00000018051d7224 */ /* 0x000fee00078e021d */
.L_x_103:
[----:B-1----:R-:W-:Y:S01]  /*6150*/  @!P1 ISETP.NE.AND P0, PT, R10, 0x1, PT ;  /* 0x000000010a00980c */ /* 0x002fe20003f05270 */
[----:B------:R-:W-:Y:S01]  /*6160*/  @!P1 IMAD.HI.U32 R0, R31, R12, RZ ;  /* 0x0000000c1f009227 */ /* 0x000fe200078e00ff */
[----:B------:R-:W-:Y:S01]  /*6170*/  @!P1 ISETP.NE.AND P2, PT, R9, 0x1, PT ;  /* 0x000000010900980c */ /* 0x000fe20003f45270 */
[----:B------:R-:W-:Y:S01]  /*6180*/  ULOP3.LUT UP0, URZ, UR55, 0x1b0, URZ, 0xc0, !UPT ;  /* 0x000001b037ff7892 */ /* 0x000fe2000f80c0ff */
[----:B------:R-:W-:Y:S01]  /*6190*/  @P4 SHF.R.U32.HI R36, RZ, 0x10, R37 ;  /* 0x00000010ff244819 */ /* 0x000fe20000011625 */
[----:B------:R-:W-:Y:S01]  /*61a0*/  @!P1 IMAD.HI.U32 R3, R29, R11, RZ ;  /* 0x0000000b1d039227 */ /* 0x000fe200078e00ff */
[----:B------:R-:W-:Y:S02]  /*61b0*/  @!P1 SHF.R.U32.HI R0, RZ, R13, R0 ;  /* 0x0000000dff009219 */ /* 0x000fe40000011600 */
[----:B------:R-:W-:Y:S02]  /*61c0*/  R2UR UR41, R18 ;  /* 0x00000000122972ca */ /* 0x000fe400000e0000 */
[----:B------:R-:W-:Y:S02]  /*61d0*/  @!P1 SHF.R.U32.HI R2, RZ, R14, R3 ;  /* 0x0000000eff029219 */ /* 0x000fe40000011603 */
[----:B------:R-:W-:Y:S02]  /*61e0*/  @!P1 SEL R3, R31, R0, !P2 ;  /* 0x000000001f039207 */ /* 0x000fe40005000000 */
[----:B------:R-:W-:Y:S02]  /*61f0*/  @!P1 SEL R2, R29, R2, !P0 ;  /* 0x000000021d029207 */ /* 0x000fe40004000000 */
[----:B------:R-:W-:Y:S03]  /*6200*/  @P4 R2UR UR51, R36 ;  /* 0x00000000243342ca */ /* 0x000fe600000e0000 */
[----:B------:R-:W-:Y:S02]  /*6210*/  @!P1 IMAD.IADD R0, R2, 0x1, -R3 ;  /* 0x0000000102009824 */ /* 0x000fe400078e0a03 */
[----:B------:R-:W-:Y:S01]  /*6220*/  @!P1 IMAD.IADD R2, R3, 0x1, -R2 ;  /* 0x0000000103029824 */ /* 0x000fe200078e0a02 */
[----:B------:R-:W-:Y:S01]  /*6230*/  USHF.L.U32 UR41, UR41, 0x6, URZ ;  /* 0x0000000629297899 */ /* 0x000fe200080006ff */
[----:B------:R-:W-:Y:S02]  /*6240*/  @!P1 IMAD R31, R0, R9, R31 ;  /* 0x00000009001f9224 */ /* 0x000fe400078e021f */
[----:B------:R-:W-:Y:S01]  /*6250*/  @!P1 IMAD R29, R2, R10, R29 ;  /* 0x0000000a021d9224 */ /* 0x000fe200078e021d */
[----:B------:R-:W-:Y:S08]  /*6260*/  BRA.U !UP0, `(.L_x_104) ;  /* 0x00000001087c7547 */ /* 0x000ff0000b800000 */
[----:B------:R-:W1:Y:S01]  /*6270*/  LDCU.64 UR8, c[0x4][0x80] ;  /* 0x01001000ff0877ac */ /* 0x000e620008000a00 */
[----:B------:R-:W-:Y:S01]  /*6280*/  MOV R2, 0x0 ;  /* 0x0000000000027802 */ /* 0x000fe20000000f00 */
[----:B------:R-:W-:Y:S02]  /*6290*/  HFMA2 R12, -RZ, RZ, 0, 5.9604644775390625e-08 ;  /* 0x00000001ff0c7431 */ /* 0x000fe400000001ff */
[----:B------:R-:W-:Y:S01]  /*62a0*/  IMAD.MOV.U32 R8, RZ, RZ, 0x70 ;  /* 0x00000070ff087424 */ /* 0x000fe200078e00ff */
[----:B------:R2:W3:Y:S01]  /*62b0*/  LDC.64 R14, c[0x4][R2] ;  /* 0x01000000020e7b82 */ /* 0x0004e20000000a00 */
[----:B------:R-:W4:Y:S01]  /*62c0*/  LDCU.64 UR6, c[0x4][0x88] ;  /* 0x01001100ff0677ac */ /* 0x000f220008000a00 */
[----:B------:R-:W-:Y:S01]  /*62d0*/  IMAD.MOV.U32 R13, RZ, RZ, RZ ;  /* 0x000000ffff0d7224 */ /* 0x000fe200078e00ff */
[----:B------:R-:W2:Y:S01]  /*62e0*/  LDCU.64 UR4, c[0x4][0x8] ;  /* 0x01000100ff0477ac */ /* 0x000ea20008000a00 */
[----:B-1----:R-:W-:Y:S01]  /*62f0*/  MOV R5, UR9 ;  /* 0x0000000900057c02 */ /* 0x002fe20008000f00 */
[----:B------:R-:W-:Y:S01]  /*6300*/  IMAD.U32 R4, RZ, RZ, UR8 ;  /* 0x00000008ff047e24 */ /* 0x000fe2000f8e00ff */
[----:B----4-:R-:W-:Y:S01]  /*6310*/  MOV R7, UR7 ;  /* 0x0000000700077c02 */ /* 0x010fe20008000f00 */
[----:B------:R-:W-:Y:S01]  /*6320*/  IMAD.U32 R6, RZ, RZ, UR6 ;  /* 0x00000006ff067e24 */ /* 0x000fe2000f8e00ff */
[----:B--2---:R-:W-:Y:S01]  /*6330*/  MOV R11, UR5 ;  /* 0x00000005000b7c02 */ /* 0x004fe20008000f00 */
[----:B------:R-:W-:Y:S02]  /*6340*/  IMAD.U32 R10, RZ, RZ, UR4 ;  /* 0x00000004ff0a7e24 */ /* 0x000fe4000f8e00ff */
[----:B------:R-:W-:Y:S07]  /*6350*/  LEPC R20, `(.L_x_105) ;  /* 0x000000001014794e */ /* 0x000fee0000000000 */
[----:B---3-5:R-:W-:Y:S05]  /*6360*/  CALL.ABS.NOINC R14 ;  /* 0x000000000e007343 */ /* 0x028fea0003c00000 */
.L_x_105:
[----:B------:R-:W1:Y:S01]  /*6370*/  LDCU.64 UR8, c[0x4][0x80] ;  /* 0x01001000ff0877ac */ /* 0x000e620008000a00 */
[----:B------:R-:W2:Y:S01]  /*6380*/  LDC.64 R2, c[0x4][R2] ;  /* 0x0100000002027b82 */ /* 0x000ea20000000a00 */
[----:B------:R-:W-:Y:S02]  /*6390*/  HFMA2 R12, -RZ, RZ, 0, 5.9604644775390625e-08 ;  /* 0x00000001ff0c7431 */ /* 0x000fe400000001ff */
[----:B------:R-:W-:Y:S02]  /*63a0*/  IMAD.MOV.U32 R8, RZ, RZ, 0x70 ;  /* 0x00000070ff087424 */ /* 0x000fe400078e00ff */
[----:B------:R-:W-:Y:S01]  /*63b0*/  IMAD.MOV.U32 R13, RZ, RZ, RZ ;  /* 0x000000ffff0d7224 */ /* 0x000fe200078e00ff */
[----:B------:R-:W3:Y:S01]  /*63c0*/  LDCU.64 UR6, c[0x4][0x88] ;  /* 0x01001100ff0677ac */ /* 0x000ee20008000a00 */
[----:B------:R-:W4:Y:S01]  /*63d0*/  LDCU.64 UR4, c[0x4][0x8] ;  /* 0x01000100ff0477ac */ /* 0x000f220008000a00 */
[----:B-1----:R-:W-:Y:S02]  /*63e0*/  MOV R4, UR8 ;  /* 0x0000000800047c02 */ /* 0x002fe40008000f00 */
[----:B------:R-:W-:Y:S02]  /*63f0*/  MOV R5, UR9 ;  /* 0x0000000900057c02 */ /* 0x000fe40008000f00 */
[----:B---3--:R-:W-:Y:S01]  /*6400*/  MOV R7, UR7 ;  /* 0x0000000700077c02 */ /* 0x008fe20008000f00 */
[----:B------:R-:W-:Y:S01]  /*6410*/  IMAD.U32 R6, RZ, RZ, UR6 ;  /* 0x00000006ff067e24 */ /* 0x000fe2000f8e00ff */
[----:B----4-:R-:W-:Y:S01]  /*6420*/  MOV R11, UR5 ;  /* 0x00000005000b7c02 */ /* 0x010fe20008000f00 */
[----:B------:R-:W-:Y:S02]  /*6430*/  IMAD.U32 R10, RZ, RZ, UR4 ;  /* 0x00000004ff0a7e24 */ /* 0x000fe4000f8e00ff */
[----:B------:R-:W-:Y:S07]  /*6440*/  LEPC R20, `(.L_x_104) ;  /* 0x000000001014794e */ /* 0x000fee0000000000 */
[----:B--2---:R-:W-:Y:S05]  /*6450*/  CALL.ABS.NOINC R2 ;  /* 0x0000000002007343 */ /* 0x004fea0003c00000 */
.L_x_104:
[----:B------:R-:W-:Y:S01]  /*6460*/  ISETP.NE.U32.AND P4, PT, R54, RZ, PT ;  /* 0x000000ff3600720c */ /* 0x000fe20003f85070 */
[----:B------:R-:W-:Y:S01]  /*6470*/  UISETP.NE.AND UP2, UPT, UR56, URZ, UPT ;  /* 0x000000ff3800728c */ /* 0x000fe2000bf45270 */
[----:B------:R-:W-:Y:S01]  /*6480*/  ISETP.NE.U32.AND P2, PT, RZ, UR36, PT ;  /* 0x00000024ff007c0c */ /* 0x000fe2000bf45070 */
[----:B------:R-:W-:Y:S01]  /*6490*/  UISETP.NE.U32.AND UP1, UPT, UR38, URZ, UPT ;  /* 0x000000ff2600728c */ /* 0x000fe2000bf25070 */
[----:B------:R-:W-:Y:S01]  /*64a0*/  ISETP.NE.AND.EX P4, PT, R55, RZ, PT, P4 ;  /* 0x000000ff3700720c */ /* 0x000fe20003f85340 */
[----:B------:R-:W-:Y:S01]  /*64b0*/  UPLOP3.LUT UP0, UPT, UPT, UPT, UPT, 0x40, 0x4 ;  /* 0x000000000004789c */ /* 0x000fe20003f0e870 */
[----:B------:R-:W-:Y:S01]  /*64c0*/  ISETP.NE.AND.EX P2, PT, RZ, UR37, PT, P2 ;  /* 0x00000025ff007c0c */ /* 0x000fe2000bf45320 */
[----:B------:R-:W-:Y:S01]  /*64d0*/  UISETP.NE.AND.EX UP1, UPT, UR39, URZ, UPT, UP1 ;  /* 0x000000ff2700728c */ /* 0x000fe2000bf25310 */
[----:B------:R-:W-:Y:S04]  /*64e0*/  PLOP3.LUT P1, PT, PT, PT, UP2, 0x80, 0x8 ;  /* 0x000000000008781c */ /* 0x000fe80003f2f028 */
[----:B------:R-:W-:Y:S06]  /*64f0*/  @UP2 UPLOP3.LUT UP0, UPT, UPT, UPT, UP1, 0x80, 0x8 ;  /* 0x000000000008289c */ /* 0x000fec0003f0f010 */
[----:B------:R-:W-:Y:S01]  /*6500*/  PLOP3.LUT P0, PT, PT, PT, UP0, 0x80, 0x8 ;  /* 0x000000000008781c */ /* 0x000fe20003f0f008 */
[----:B------:R-:W-:Y:S01]  /*6510*/  @!UPT UIADD3 URZ, UPT, UPT, URZ, URZ, URZ ;  /* 0x000000fffffff290 */ /* 0x000fe2000fffe0ff */
[----:B------:R-:W-:Y:S11]  /*6520*/  BRA.U !UP1, `(.L_x_106) ;  /* 0x0000000109387547 */ /* 0x000ff6000b800000 */
[----:B------:R-:W-:Y:S01]  /*6530*/  UISETP.NE.U32.AND UP0, UPT, UR36, URZ, UPT ;  /* 0x000000ff2400728c */ /* 0x000fe2000bf05070 */
[----:B------:R-:W-:Y:S02]  /*6540*/  HFMA2 R0, -RZ, RZ, 0, 5.9604644775390625e-08 ;  /* 0x00000001ff007431 */ /* 0x000fe400000001ff */
[----:B------:R-:W-:Y:S01]  /*6550*/  IMAD.MOV.U32 R63, RZ, RZ, 0x1 ;  /* 0x00000001ff3f7424 */ /* 0x000fe200078e00ff */
[----:B------:R-:W-:Y:S06]  /*6560*/  UISETP.NE.AND.EX UP0, UPT, UR37, URZ, UPT, UP0 ;  /* 0x000000ff2500728c */ /* 0x000fec000bf05300 */
[----:B------:R-:W-:Y:S05]  /*6570*/  PLOP3.LUT P3, PT, PT, PT, UP0, 0x80, 0x8 ;  /* 0x000000000008781c */ /* 0x000fea0003f6f008 */
[----:B------:R-:W1:Y:S01]  /*6580*/  @UP0 LDCU.64 UR6, c[0x0][0x888] ;  /* 0x00011100ff0607ac */ /* 0x000e620008000a00 */
[----:B------:R-:W-:Y:S07]  /*6590*/  @UP0 UIMAD UR4, UR60, UR38, URZ ;  /* 0x000000263c0402a4 */ /* 0x000fee000f8e02ff */
[----:B------:R-:W-:Y:S01]  /*65a0*/  @!P3 PRMT R63, R0, 0x7610, R63 ;  /* 0x00007610003fb816 */ /* 0x000fe2000000003f */
[----:B-1----:R-:W-:Y:S03]  /*65b0*/  @UP0 UIMAD.WIDE UR6, UR4, 0x4, UR6 ;  /* 0x00000004040608a5 */ /* 0x002fe6000f8e0206 */
[----:B------:R-:W1:Y:S03]  /*65c0*/  @!UP0 LDCU UR4, c[0x0][0x880] ;  /* 0x00011000ff0487ac */ /* 0x000e660008000800 */
[----:B------:R-:W-:Y:S01]  /*65d0*/  IMAD.U32 R2, RZ, RZ, UR6 ;  /* 0x00000006ff027e24 */ /* 0x000fe2000f8e00ff */
[----:B------:R-:W-:Y:S05]  /*65e0*/  MOV R3, UR7 ;  /* 0x0000000700037c02 */ /* 0x000fea0008000f00 */
[----:B-----5:R2:W5:Y:S02]  /*65f0*/  @P3 LDG.E R35, desc[UR48][R2.64] ;  /* 0x0000003002233981 */ /* 0x020564000c1e1900 */
[----:B-12---:R-:W-:Y:S02]  /*6600*/  @!P3 IMAD.U32 R35, RZ, RZ, UR4 ;  /* 0x00000004ff23be24 */ /* 0x006fe4000f8e00ff */
.L_x_106:
[----:B------:R-:W-:Y:S05]  /*6610*/  @!P4 BRA `(.L_x_107) ;  /* 0x000000000020c947 */ /* 0x000fea0003800000 */
[----:B------:R-:W-:Y:S04]  /*6620*/  ISETP.NE.U32.AND P3, PT, R52, RZ, PT ;  /* 0x000000ff3400720c */ /* 0x000fe80003f65070 */
[----:B------:R-:W-:Y:S11]  /*6630*/  ISETP.NE.AND.EX P3, PT, R53, RZ, PT, P3 ;  /* 0x000000ff3500720c */ /* 0x000ff60003f65330 */
[----:B------:R-:W-:Y:S02]  /*6640*/  @!UPT UIADD3 URZ, UPT, UPT, URZ, URZ, URZ ;  /* 0x000000fffffff290 */ /* 0x000fe4000fffe0ff */
[----:B------:R-:W1:Y:S01]  /*6650*/  @P3 LDC.64 R2, c[0x0][0x8a8] ;  /* 0x00022a00ff023b82 */ /* 0x000e620000000a00 */
[----:B------:R-:W-:Y:S04]  /*6660*/  @P3 IMAD R0, R54, UR60, RZ ;  /* 0x0000003c36003c24 */ /* 0x000fe8000f8e02ff */
[----:B-1----:R-:W-:Y:S05]  /*6670*/  @P3 IMAD.WIDE R2, R0, 0x4, R2 ;  /* 0x0000000400023825 */ /* 0x002fea00078e0202 */
[----:B-----5:R1:W5:Y:S02]  /*6680*/  @P3 LDG.E R33, desc[UR48][R2.64] ;  /* 0x0000003002213981 */ /* 0x020364000c1e1900 */
[----:B-1----:R-:W2:Y:S02]  /*6690*/  @!P3 LDC R33, c[0x0][0x8a0] ;  /* 0x00022800ff21bb82 */ /* 0x002ea40000000800 */
.L_x_107:
[----:B-----5:R-:W-:Y:S01]  /*66a0*/  FSETP.NEU.AND P3, PT, R35, RZ, PT ;  /* 0x000000ff2300720b */ /* 0x020fe20003f6d000 */
[----:B------:R-:W-:Y:S01]  /*66b0*/  ULOP3.LUT UR4, UR54, 0x1, URZ, 0x3c, !UPT ;  /* 0x0000000136047892 */ /* 0x000fe2000f8e3cff */
[----:B------:R-:W-:Y:S01]  /*66c0*/  SEL R5, RZ, 0xffffffff, P2 ;  /* 0xffffffffff057807 */ /* 0x000fe20001000000 */
[----:B------:R-:W-:Y:S01]  /*66d0*/  IMAD.SHL.U32 R81, R19, 0x40, RZ ;  /* 0x0000004013517824 */ /* 0x000fe200078e00ff */
[----:B------:R-:W-:Y:S01]  /*66e0*/  @P1 LOP3.LUT P2, RZ, R63, 0xff, RZ, 0xc0, !PT ;  /* 0x000000ff3fff1812 */ /* 0x000fe2000784c0ff */
[----:B------:R-:W-:Y:S01]  /*66f0*/  BSSY B1, `(.L_x_108) ;  /* 0x0000044000017945 */ /* 0x000fe20003800000 */
[----:B------:R-:W-:Y:S01]  /*6700*/  @P1 SEL R2, RZ, 0xffffffff, P3 ;  /* 0xffffffffff021807 */ /* 0x000fe20001800000 */
[----:B------:R-:W-:Y:S01]  /*6710*/  IMAD.U32 R39, RZ, RZ, UR4 ;  /* 0x00000004ff277e24 */ /* 0x000fe2000f8e00ff */
[----:B------:R-:W-:Y:S01]  /*6720*/  LEA R84, R30, UR50, 0x3 ;  /* 0x000000321e547c11 */ /* 0x000fe2000f8e18ff */
[----:B------:R-:W-:Y:S01]  /*6730*/  IMAD.HI.U32 R7, R81, R61, RZ ;  /* 0x0000003d51077227 */ /* 0x000fe200078e00ff */
[----:B------:R-:W-:Y:S02]  /*6740*/  @P0 SEL R2, R5, R2, !P2 ;  /* 0x0000000205020207 */ /* 0x000fe40005000000 */
[----:B------:R-:W-:Y:S01]  /*6750*/  SHF.L.U32 R3, R73, 0x1f, RZ ;  /* 0x0000001f49037819 */ /* 0x000fe200000006ff */
[----:B------:R-:W-:Y:S01]  /*6760*/  IMAD.MOV.U32 R86, RZ, RZ, 0x1 ;  /* 0x00000001ff567424 */ /* 0x000fe200078e00ff */
[----:B------:R-:W-:Y:S01]  /*6770*/  @P1 LOP3.LUT R2, R2, 0x1, RZ, 0xc0, !PT ;  /* 0x0000000102021812 */ /* 0x000fe200078ec0ff */
[----:B------:R-:W-:Y:S01]  /*6780*/  IMAD.IADD R34, R32, 0x1, R17 ;  /* 0x0000000120227824 */ /* 0x000fe200078e0211 */
[----:B------:R-:W-:Y:S01]  /*6790*/  ISETP.NE.AND P2, PT, R60, 0x1, PT ;  /* 0x000000013c00780c */ /* 0x000fe20003f45270 */
[----:B------:R-:W-:Y:S01]  /*67a0*/  IMAD.U32 R85, RZ, RZ, UR57 ;  /* 0x00000039ff557e24 */ /* 0x000fe2000f8e00ff */
[----:B------:R-:W-:Y:S01]  /*67b0*/  ISETP.NE.U32.OR P5, PT, R2, 0x1, !P1 ;  /* 0x000000010200780c */ /* 0x000fe20004fa5470 */
[----:B------:R-:W-:Y:S01]  /*67c0*/  IMAD.U32 R2, RZ, RZ, UR57 ;  /* 0x00000039ff027e24 */ /* 0x000fe2000f8e00ff */
[----:B------:R-:W-:Y:S02]  /*67d0*/  ISETP.NE.AND P4, PT, R59, 0x1, PT ;  /* 0x000000013b00780c */ /* 0x000fe40003f85270 */
[----:B------:R-:W-:Y:S02]  /*67e0*/  CS2R R50, SRZ ;  /* 0x0000000000327805 */ /* 0x000fe4000001ff00 */
[----:B------:R-:W-:Y:S02]  /*67f0*/  P2R R83, PR, RZ, 0x20 ;  /* 0x00000020ff537803 */ /* 0x000fe40000000000 */
[----:B------:R-:W-:Y:S02]  /*6800*/  CS2R R48, SRZ ;  /* 0x0000000000307805 */ /* 0x000fe4000001ff00 */
[----:B------:R-:W-:Y:S02]  /*6810*/  LEA R0, R2, UR50, 0x3 ;  /* 0x0000003202007c11 */ /* 0x000fe4000f8e18ff */
[----:B------:R-:W-:Y:S02]  /*6820*/  CS2R R42, SRZ ;  /* 0x00000000002a7805 */ /* 0x000fe4000001ff00 */
[----:B------:R-:W-:Y:S02]  /*6830*/  SHF.R.U32.HI R2, RZ, R58, R7 ;  /* 0x0000003aff027219 */ /* 0x000fe40000011607 */
[----:B------:R-:W-:Y:S02]  /*6840*/  CS2R R40, SRZ ;  /* 0x0000000000287805 */ /* 0x000fe4000001ff00 */
[----:B------:R-:W-:Y:S02]  /*6850*/  SEL R79, R81, R2, !P2 ;  /* 0x00000002514f7207 */ /* 0x000fe40005000000 */
[----:B------:R-:W-:Y:S02]  /*6860*/  @P5 SHF.L.U32 R9, R39, 0x1f, RZ ;  /* 0x0000001f27095819 */ /* 0x000fe400000006ff */
[----:B------:R-:W-:Y:S01]  /*6870*/  PLOP3.LUT P2, PT, PT, PT, UP1, 0x80, 0x8 ;  /* 0x000000000008781c */ /* 0x000fe20003f4f018 */
[----:B------:R-:W-:Y:S01]  /*6880*/  IMAD.HI.U32 R80, R79, UR46, RZ ;  /* 0x0000002e4f507c27 */ /* 0x000fe2000f8e00ff */
[----:B------:R-:W1:Y:S02]  /*6890*/  @P5 SYNCS.PHASECHK.TRANS64.TRYWAIT P1, [R0+URZ+0x1a0], R9 ;  /* 0x0001a009000055a7 */ /* 0x000e6400080211ff */
[----:B------:R-:W-:Y:S02]  /*68a0*/  SEL R2, RZ, 0xffffffff, P3 ;  /* 0xffffffffff027807 */ /* 0x000fe40001800000 */
[----:B------:R-:W-:Y:S02]  /*68b0*/  LOP3.LUT P3, R82, R63, 0xff, RZ, 0xc0, !PT ;  /* 0x000000ff3f527812 */ /* 0x000fe4000786c0ff */
[----:B------:R-:W-:Y:S04]  /*68c0*/  SHF.R.U32.HI R80, RZ, UR47, R80 ;  /* 0x0000002fff507c19 */ /* 0x000fe80008011650 */
[----:B------:R-:W-:Y:S02]  /*68d0*/  SEL R80, R79, R80, !P4 ;  /* 0x000000504f507207 */ /* 0x000fe40006000000 */
[----:B------:R-:W-:Y:S01]  /*68e0*/  @P2 SEL R2, R5, R2, !P3 ;  /* 0x0000000205022207 */ /* 0x000fe20005800000 */
[----:B------:R-:W-:Y:S02]  /*68f0*/  IMAD.MOV R5, RZ, RZ, -R79 ;  /* 0x000000ffff057224 */ /* 0x000fe400078e0a4f */
[----:B------:R-:W-:Y:S01]  /*6900*/  IMAD.MOV R4, RZ, RZ, -R80 ;  /* 0x000000ffff047224 */ /* 0x000fe200078e0a50 */
[----:B------:R3:W4:Y:S01]  /*6910*/  SYNCS.PHASECHK.TRANS64.TRYWAIT P0, [R84+URZ+0x1f0], R3 ;  /* 0x0001f003540075a7 */ /* 0x00072200080011ff */
[----:B------:R-:W-:Y:S01]  /*6920*/  LOP3.LUT R2, R2, 0x1, RZ, 0xc0, !PT ;  /* 0x0000000102027812 */ /* 0x000fe200078ec0ff */
[----:B------:R-:W-:Y:S02]  /*6930*/  IMAD R81, R60, R5, R81 ;  /* 0x000000053c517224 */ /* 0x000fe400078e0251 */
[----:B------:R-:W-:Y:S01]  /*6940*/  IMAD R79, R59, R4, R79 ;  /* 0x000000043b4f7224 */ /* 0x000fe200078e024f */
[----:B------:R-:W-:Y:S04]  /*6950*/  ISETP.NE.U32.AND P2, PT, R2, 0x1, PT ;  /* 0x000000010200780c */ /* 0x000fe80003f45070 */
[----:B------:R-:W-:Y:S02]  /*6960*/  P2R R87, PR, RZ, 0x4 ;  /* 0x00000004ff577803 */ /* 0x000fe40000000000 */
[----:B-1----:R-:W-:Y:S01]  /*6970*/  @P5 SEL R86, RZ, 0x1, !P1 ;  /* 0x00000001ff565807 */ /* 0x002fe20004800000 */
[----:B---3--:R-:W-:Y:S06]  /*6980*/  @!P5 BRA `(.L_x_109) ;  /* 0x000000000068d947 */ /* 0x008fec0003800000 */
[----:B------:R-:W-:Y:S01]  /*6990*/  HFMA2 R43, -RZ, RZ, 0, 0 ;  /* 0x00000000ff2b7431 */ /* 0x000fe200000001ff */
[----:B------:R-:W-:Y:S01]  /*69a0*/  ISETP.NE.AND P1, PT, R86, RZ, PT ;  /* 0x000000ff5600720c */ /* 0x000fe20003f25270 */
[----:B------:R-:W-:Y:S01]  /*69b0*/  IMAD.U32 R5, RZ, RZ, UR57 ;  /* 0x00000039ff057e24 */ /* 0x000fe2000f8e00ff */
[----:B------:R-:W-:Y:S11]  /*69c0*/  BSSY B0, `(.L_x_110) ;  /* 0x0000005000007945 */ /* 0x000ff60003800000 */
[----:B------:R-:W-:Y:S05]  /*69d0*/  @P1 BRA `(.L_x_111) ;  /* 0x00000000000c1947 */ /* 0x000fea0003800000 */
[----:B------:R-:W-:Y:S04]  /*69e0*/  SHF.L.U32 R7, R39, 0x1f, RZ ;  /* 0x0000001f27077819 */ /* 0x000fe800000006ff */
[----:B------:R-:W1:Y:S02]  /*69f0*/  SYNCS.PHASECHK.TRANS64.TRYWAIT P1, [R0+URZ+0x1a0], R7 ;  /* 0x0001a007000075a7 */ /* 0x000e6400080211ff */
[----:B-1----:R-:W-:Y:S05]  /*6a00*/  @!P1 BRA `(.L_x_112) ;  /* 0x0000002400509947 */ /* 0x002fea0003800000 */
.L_x_111:
[----:B------:R-:W-:Y:S05]  /*6a10*/  BSYNC B0 ;  /* 0x0000000000007941 */ /* 0x000fea0003800000 */
.L_x_110:
[----:B------:R-:W-:Y:S01]  /*6a20*/  ISETP.NE.AND P1, PT, R87, RZ, PT ;  /* 0x000000ff5700720c */ /* 0x000fe20003f25270 */
[----:B------:R-:W-:Y:S01]  /*6a30*/  IMAD.MOV.U32 R42, RZ, RZ, RZ ;  /* 0x000000ffff2a7224 */ /* 0x000fe200078e00ff */
[----:B------:R-:W-:Y:S02]  /*6a40*/  CS2R R40, SRZ ;  /* 0x0000000000287805 */ /* 0x000fe4000001ff00 */
[----:B------:R-:W-:Y:S02]  /*6a50*/  CS2R R50, SRZ ;  /* 0x0000000000327805 */ /* 0x000fe4000001ff00 */
[----:B------:R-:W-:Y:S07]  /*6a60*/  CS2R R48, SRZ ;  /* 0x0000000000307805 */ /* 0x000fee000001ff00 */
[----:B-1----:R-:W-:Y:S01]  /*6a70*/  @P1 IMAD R0, R5, 0x800, R74 ;  /* 0x0000080005001824 */ /* 0x002fe200078e024a */
[----:B------:R-:W-:Y:S05]  /*6a80*/  @P1 WARPSYNC.ALL ;  /* 0x0000000000001948 */ /* 0x000fea0003800000 */
[----:B------:R-:W-:Y:S01]  /*6a90*/  @P1 LEA R2, R0, UR50, 0x1 ;  /* 0x0000003200021c11 */ /* 0x000fe2000f8e08ff */
[----:B------:R-:W-:Y:S04]  /*6aa0*/  UIADD3 UR5, UPT, UPT, UR57, 0x1, URZ ;  /* 0x0000000139057890 */ /* 0x000fe8000fffe0ff */
[----:B------:R1:W3:Y:S01]  /*6ab0*/  @P1 LDSM.16.M88.4 R40, [R2+0x400] ;  /* 0x000400000228183b */ /* 0x0002e20000000200 */
[----:B------:R-:W-:Y:S01]  /*6ac0*/  UISETP.NE.AND UP0, UPT, UR5, 0x3, UPT ;  /* 0x000000030500788c */ /* 0x000fe2000bf05270 */
[----:B------:R-:W-:Y:S03]  /*6ad0*/  @P1 IMAD R0, R77, 0x2, R2 ;  /* 0x000000024d001824 */ /* 0x000fe600078e0202 */
[----:B------:R-:W-:Y:S02]  /*6ae0*/  USEL UR4, URZ, 0x1, UP0 ;  /* 0x00000001ff047887 */ /* 0x000fe40008000000 */
[----:B------:R1:W1:Y:S01]  /*6af0*/  @P1 LDSM.16.M88.4 R48, [R0+0x400] ;  /* 0x000400000030183b */ /* 0x0002620000000200 */
[----:B------:R-:W-:Y:S03]  /*6b00*/  USEL UR5, UR5, URZ, UP0 ;  /* 0x000000ff05057287 */ /* 0x000fe60008000000 */
[----:B------:R-:W-:Y:S03]  /*6b10*/  LOP3.LUT R39, R39, UR4, RZ, 0x3c, !PT ;  /* 0x0000000427277c12 */ /* 0x000fe6000f8e3cff */
[----:B------:R-:W-:Y:S02]  /*6b20*/  IMAD.U32 R85, RZ, RZ, UR5 ;  /* 0x00000005ff557e24 */ /* 0x000fe4000f8e00ff */
.L_x_109:
[----:B------:R-:W-:Y:S05]  /*6b30*/  BSYNC B1 ;  /* 0x0000000000017941 */ /* 0x000fea0003800000 */
.L_x_108:
[----:B------:R-:W-:Y:S04]  /*6b40*/  SHF.R.U32.HI R5, RZ, 0x15, R34 ;  /* 0x00000015ff057819 */ /* 0x000fe80000011622 */
[----:B------:R-:W-:Y:S01]  /*6b50*/  LOP3.LUT P1, RZ, R5, 0x3, R76, 0x48, !PT ;  /* 0x0000000305ff7812 */ /* 0x000fe2000782484c */
[----:B------:R-:W-:Y:S01]  /*6b60*/  @!UPT UIADD3 URZ, UPT, UPT, URZ, URZ, URZ ;  /* 0x000000fffffff290 */ /* 0x000fe2000fffe0ff */
[----:B----4-:R-:W-:Y:S11]  /*6b70*/  @P0 BRA `(.L_x_113) ;  /* 0x0000000000080947 */ /* 0x010ff60003800000 */
[----:B------:R-:W4:Y:S02]  /*6b80*/  SYNCS.PHASECHK.TRANS64.TRYWAIT P0, [R84+URZ+0x1f0], R3 ;  /* 0x0001f003540075a7 */ /* 0x000f2400080011ff */
[----:B----4-:R-:W-:Y:S05]  /*6b90*/  @!P0 BRA `(.L_x_114) ;  /* 0x0000002400008947 */ /* 0x010fea0003800000 */
.L_x_113:
[----:B------:R-:W-:Y:S05]  /*6ba0*/  @!P1 BRA `(.L_x_115) ;  /* 0x0000000000409947 */ /* 0x000fea0003800000 */
[----:B------:R-:W5:Y:S01]  /*6bb0*/  LDCU.64 UR8, c[0x4][0x70] ;  /* 0x01000e00ff0877ac */ /* 0x000f620008000a00 */
[----:B----4-:R-:W-:Y:S01]  /*6bc0*/  MOV R3, 0x0 ;  /* 0x0000000000037802 */ /* 0x010fe20000000f00 */
[----:B------:R-:W-:Y:S02]  /*6bd0*/  HFMA2 R12, -RZ, RZ, 0, 5.9604644775390625e-08 ;  /* 0x00000001ff0c7431 */ /* 0x000fe400000001ff */
[----:B------:R-:W-:Y:S02]  /*6be0*/  IMAD.MOV.U32 R8, RZ, RZ, 0x192 ;  /* 0x00000192ff087424 */ /* 0x000fe400078e00ff */
[----:B------:R-:W-:Y:S01]  /*6bf0*/  IMAD.MOV.U32 R13, RZ, RZ, RZ ;  /* 0x000000ffff0d7224 */ /* 0x000fe200078e00ff */
[----:B------:R-:W4:Y:S01]  /*6c00*/  LDCU.64 UR6, c[0x4][0x78] ;  /* 0x01000f00ff0677ac */ /* 0x000f220008000a00 */
[----:B-1----:R-:W1:Y:S01]  /*6c10*/  LDC.64 R2, c[0x4][R3] ;  /* 0x0100000003027b82 */ /* 0x002e620000000a00 */
[----:B------:R-:W2:Y:S01]  /*6c20*/  LDCU.64 UR4, c[0x4][0x10] ;  /* 0x01000200ff0477ac */ /* 0x000ea20008000a00 */
[----:B-----5:R-:W-:Y:S01]  /*6c30*/  MOV R5, UR9 ;  /* 0x0000000900057c02 */ /* 0x020fe20008000f00 */
[----:B------:R-:W-:Y:S01]  /*6c40*/  IMAD.U32 R4, RZ, RZ, UR8 ;  /* 0x00000008ff047e24 */ /* 0x000fe2000f8e00ff */
[----:B----4-:R-:W-:Y:S01]  /*6c50*/  MOV R7, UR7 ;  /* 0x0000000700077c02 */ /* 0x010fe20008000f00 */
[----:B------:R-:W-:Y:S01]  /*6c60*/  IMAD.U32 R6, RZ, RZ, UR6 ;  /* 0x00000006ff067e24 */ /* 0x000fe2000f8e00ff */
[----:B--2---:R-:W-:Y:S01]  /*6c70*/  MOV R11, UR5 ;  /* 0x00000005000b7c02 */ /* 0x004fe20008000f00 */
[----:B------:R-:W-:Y:S02]  /*6c80*/  IMAD.U32 R10, RZ, RZ, UR4 ;  /* 0x00000004ff0a7e24 */ /* 0x000fe4000f8e00ff */
[----:B------:R-:W-:Y:S07]  /*6c90*/  LEPC R20, `(.L_x_115) ;  /* 0x000000001014794e */ /* 0x000fee0000000000 */
[----:B-1-3--:R-:W-:Y:S05]  /*6ca0*/  CALL.ABS.NOINC R2 ;  /* 0x0000000002007343 */ /* 0x00afea0003c00000 */
.L_x_115:
[----:B------:R-:W-:Y:S05]  /*6cb0*/  WARPSYNC.ALL ;  /* 0x0000000000007948 */ /* 0x000fea0003800000 */
[----:B------:R-:W-:Y:S01]  /*6cc0*/  R2UR UR4, R34 ;  /* 0x00000000220472ca */ /* 0x000fe200000e0000 */
[--C-:B---3--:R-:W-:Y:S01]  /*6cd0*/  HADD2.F32 R20, -RZ, R40.reuse.H0_H0 ;  /* 0x20000028ff147230 */ /* 0x108fe20000004100 */
[----:B------:R-:W-:Y:S01]  /*6ce0*/  MOV R69, UR57 ;  /* 0x0000003900457c02 */ /* 0x000fe20008000f00 */
[----:B------:R-:W-:Y:S01]  /*6cf0*/  HADD2.F32 R21, -RZ, R40.H1_H1 ;  /* 0x30000028ff157230 */ /* 0x000fe20000004100 */
[----:B------:R-:W-:Y:S01]  /*6d00*/  SHF.L.U32 R88, R77, 0x1, RZ ;  /* 0x000000014d587819 */ /* 0x000fe200000006ff */
[----:B------:R-:W-:Y:S01]  /*6d10*/  HADD2.F32 R36, -RZ, R41.H1_H1 ;  /* 0x30000029ff247230 */ /* 0x000fe20000004100 */
[----:B------:R-:W-:Y:S01]  /*6d20*/  LEA R89, R69, R74, 0xb ;  /* 0x0000004a45597211 */ /* 0x000fe200078e58ff */
[----:B-1----:R-:W-:Y:S01]  /*6d30*/  HADD2.F32 R37, -RZ, R48.H0_H0 ;  /* 0x20000030ff257230 */ /* 0x002fe20000004100 */
[----:B------:R-:W-:Y:S01]  /*6d40*/  ISETP.NE.AND P0, PT, R75, RZ, PT ;  /* 0x000000ff4b00720c */ /* 0x000fe20003f05270 */
[----:B------:R-:W-:Y:S01]  /*6d50*/  HADD2.F32 R38, -RZ, R51.H1_H1 ;  /* 0x30000033ff267230 */ /* 0x000fe20000004100 */
[----:B------:R-:W-:Y:S01]  /*6d60*/  LEA R91, R89, UR50, 0x1 ;  /* 0x00000032595b7c11 */ /* 0x000fe2000f8e08ff */
[----:B------:R-:W-:Y:S02]  /*6d70*/  BSSY.RECONVERGENT B0, `(.L_x_116) ;  /* 0x0000049000007945 */ /* 0x000fe40003800200 */
[----:B------:R-:W2:Y:S01]  /*6d80*/  LDTM.16dp256bit.x4 R4, tmem[UR4] ;  /* 0x00000004000479ee */ /* 0x000ea20008120000 */
[----:B------:R-:W-:Y:S01]  /*6d90*/  IADD3 R90, PT, PT, R88, 0x400, R91 ;  /* 0x00000400585a7810 */ /* 0x000fe20007ffe05b */
[C---:B--2---:R-:W-:Y:S01]  /*6da0*/  FMUL R0, R33.reuse, R4 ;  /* 0x0000000421007220 */ /* 0x044fe20000400000 */
[C---:B------:R-:W-:Y:S01]  /*6db0*/  FMUL R2, R33.reuse, R5 ;  /* 0x0000000521027220 */ /* 0x040fe20000400000 */
[C---:B----4-:R-:W-:Y:S01]  /*6dc0*/  FMUL R3, R33.reuse, R6 ;  /* 0x0000000621037220 */ /* 0x050fe20000400000 */
[----:B------:R-:W-:Y:S01]  /*6dd0*/  FMUL R7, R33, R7 ;  /* 0x0000000721077220 */ /* 0x000fe20000400000 */
[C---:B------:R-:W-:Y:S01]  /*6de0*/  FFMA R0, R35.reuse, R20, R0 ;  /* 0x0000001423007223 */ /* 0x040fe20000000000 */
[----:B------:R-:W-:Y:S02]  /*6df0*/  HADD2.F32 R20, -RZ, R41.H0_H0 ;  /* 0x20000029ff147230 */ /* 0x000fe40000004100 */
[----:B------:R-:W-:Y:S01]  /*6e00*/  FFMA R2, R35, R21, R2 ;  /* 0x0000001523027223 */ /* 0x000fe20000000002 */
[C---:B------:R-:W-:Y:S01]  /*6e10*/  FMUL R4, R33.reuse, R8 ;  /* 0x0000000821047220 */ /* 0x040fe20000400000 */
[----:B------:R-:W-:Y:S01]  /*6e20*/  FMUL R5, R33, R9 ;  /* 0x0000000921057220 */ /* 0x000fe20000400000 */
[--C-:B------:R-:W-:Y:S02]  /*6e30*/  HADD2.F32 R21, -RZ, R43.reuse.H0_H0 ;  /* 0x2000002bff157230 */ /* 0x100fe40000004100 */
[C---:B------:R-:W-:Y:S01]  /*6e40*/  FFMA R3, R35.reuse, R20, R3 ;  /* 0x0000001423037223 */ /* 0x040fe20000000003 */
[--C-:B------:R-:W-:Y:S01]  /*6e50*/  HADD2.F32 R20, -RZ, R42.reuse.H0_H0 ;  /* 0x2000002aff147230 */ /* 0x100fe20000004100 */
[----:B------:R-:W-:Y:S01]  /*6e60*/  F2FP.F16.F32.PACK_AB R44, R2, R0 ;  /* 0x00000000022c723e */ /* 0x000fe200000000ff */
[----:B------:R-:W-:Y:S01]  /*6e70*/  FFMA R7, R35, R36, R7 ;  /* 0x0000002423077223 */ /* 0x000fe20000000007 */
[----:B------:R-:W-:Y:S01]  /*6e80*/  FMUL R6, R33, R10 ;  /* 0x0000000a21067220 */ /* 0x000fe20000400000 */
[----:B------:R-:W-:Y:S02]  /*6e90*/  HADD2.F32 R36, -RZ, R43.H1_H1 ;  /* 0x3000002bff247230 */ /* 0x000fe40000004100 */
[----:B------:R-:W-:Y:S01]  /*6ea0*/  FFMA R4, R35, R20, R4 ;  /* 0x0000001423047223 */ /* 0x000fe20000000004 */
[----:B------:R-:W-:Y:S01]  /*6eb0*/  HADD2.F32 R20, -RZ, R42.H1_H1 ;  /* 0x3000002aff147230 */ /* 0x000fe20000004100 */
[----:B------:R-:W-:Y:S01]  /*6ec0*/  F2FP.F16.F32.PACK_AB R45, R7, R3 ;  /* 0x00000003072d723e */ /* 0x000fe200000000ff */
[C---:B------:R-:W-:Y:S01]  /*6ed0*/  FMUL R11, R33.reuse, R11 ;  /* 0x0000000b210b7220 */ /* 0x040fe20000400000 */
[C---:B------:R-:W-:Y:S01]  /*6ee0*/  FMUL R8, R33.reuse, R12 ;  /* 0x0000000c21087220 */ /* 0x040fe20000400000 */
[----:B------:R-:W-:Y:S01]  /*6ef0*/  FMUL R9, R33, R13 ;  /* 0x0000000d21097220 */ /* 0x000fe20000400000 */
[C---:B------:R-:W-:Y:S01]  /*6f00*/  FFMA R5, R35.reuse, R20, R5 ;  /* 0x0000001423057223 */ /* 0x040fe20000000005 */
[----:B------:R-:W-:Y:S02]  /*6f10*/  HADD2.F32 R20, -RZ, R48.H1_H1 ;  /* 0x30000030ff147230 */ /* 0x000fe40000004100 */
[C---:B------:R-:W-:Y:S01]  /*6f20*/  FFMA R6, R35.reuse, R21, R6 ;  /* 0x0000001523067223 */ /* 0x040fe20000000006 */
[C---:B------:R-:W-:Y:S01]  /*6f30*/  FFMA R11, R35.reuse, R36, R11 ;  /* 0x00000024230b7223 */ /* 0x040fe2000000000b */
[C---:B------:R-:W-:Y:S01]  /*6f40*/  FFMA R8, R35.reuse, R37, R8 ;  /* 0x0000002523087223 */ /* 0x040fe20000000008 */
[--C-:B------:R-:W-:Y:S02]  /*6f50*/  HADD2.F32 R21, -RZ, R49.reuse.H0_H0 ;  /* 0x20000031ff157230 */ /* 0x100fe40000004100 */
[----:B------:R-:W-:Y:S01]  /*6f60*/  FFMA R9, R35, R20, R9 ;  /* 0x0000001423097223 */ /* 0x000fe20000000009 */
[C---:B------:R-:W-:Y:S01]  /*6f70*/  FMUL R10, R33.reuse, R14 ;  /* 0x0000000e210a7220 */ /* 0x040fe20000400000 */
[----:B------:R-:W-:Y:S02]  /*6f80*/  HADD2.F32 R20, -RZ, R49.H1_H1 ;  /* 0x30000031ff147230 */ /* 0x000fe40000004100 */
[C---:B------:R-:W-:Y:S01]  /*6f90*/  FMUL R15, R33.reuse, R15 ;  /* 0x0000000f210f7220 */ /* 0x040fe20000400000 */
[----:B------:R-:W-:Y:S01]  /*6fa0*/  FMUL R12, R33, R16 ;  /* 0x00000010210c7220 */ /* 0x000fe20000400000 */
[C---:B------:R-:W-:Y:S01]  /*6fb0*/  FFMA R10, R35.reuse, R21, R10 ;  /* 0x00000015230a7223 */ /* 0x040fe2000000000a */
[--C-:B------:R-:W-:Y:S02]  /*6fc0*/  HADD2.F32 R36, -RZ, R50.reuse.H1_H1 ;  /* 0x30000032ff247230 */ /* 0x100fe40000004100 */
[----:B------:R-:W-:Y:S01]  /*6fd0*/  FFMA R15, R35, R20, R15 ;  /* 0x00000014230f7223 */ /* 0x000fe2000000000f */
[----:B------:R-:W-:Y:S02]  /*6fe0*/  HADD2.F32 R20, -RZ, R50.H0_H0 ;  /* 0x20000032ff147230 */ /* 0x000fe40000004100 */
[C---:B------:R-:W-:Y:S01]  /*6ff0*/  FMUL R13, R33.reuse, R17 ;  /* 0x00000011210d7220 */ /* 0x040fe20000400000 */
[----:B------:R-:W-:Y:S02]  /*7000*/  HADD2.F32 R21, -RZ, R51.H0_H0 ;  /* 0x20000033ff157230 */ /* 0x000fe40000004100 */
[C---:B------:R-:W-:Y:S01]  /*7010*/  FMUL R14, R33.reuse, R18 ;  /* 0x00000012210e7220 */ /* 0x040fe20000400000 */
[----:B------:R-:W-:Y:S01]  /*7020*/  FMUL R19, R33, R19 ;  /* 0x0000001321137220 */ /* 0x000fe20000400000 */
[C---:B------:R-:W-:Y:S01]  /*7030*/  FFMA R12, R35.reuse, R20, R12 ;  /* 0x00000014230c7223 */ /* 0x040fe2000000000c */
[C---:B------:R-:W-:Y:S01]  /*7040*/  FFMA R13, R35.reuse, R36, R13 ;  /* 0x00000024230d7223 */ /* 0x040fe2000000000d */
[C---:B------:R-:W-:Y:S01]  /*7050*/  FFMA R14, R35.reuse, R21, R14 ;  /* 0x00000015230e7223 */ /* 0x040fe2000000000e */
[----:B------:R-:W-:Y:S01]  /*7060*/  FFMA R19, R35, R38, R19 ;  /* 0x0000002623137223 */ /* 0x000fe20000000013 */
[----:B------:R-:W-:Y:S02]  /*7070*/  F2FP.F16.F32.PACK_AB R46, R5, R4 ;  /* 0x00000004052e723e */ /* 0x000fe400000000ff */
[----:B------:R-:W-:Y:S02]  /*7080*/  F2FP.F16.F32.PACK_AB R47, R11, R6 ;  /* 0x000000060b2f723e */ /* 0x000fe400000000ff */
[----:B------:R-:W-:Y:S02]  /*7090*/  F2FP.F16.F32.PACK_AB R68, R9, R8 ;  /* 0x000000080944723e */ /* 0x000fe400000000ff */
[----:B------:R-:W-:Y:S01]  /*70a0*/  F2FP.F16.F32.PACK_AB R69, R15, R10 ;  /* 0x0000000a0f45723e */ /* 0x000fe200000000ff */
[----:B------:R1:W-:Y:S01]  /*70b0*/  STSM.16.M88.4 [R91+0x400], R44 ;  /* 0x0004002c5b007844 */ /* 0x0003e20000000200 */
[----:B------:R-:W-:Y:S02]  /*70c0*/  F2FP.F16.F32.PACK_AB R70, R13, R12 ;  /* 0x0000000c0d46723e */ /* 0x000fe400000000ff */
[----:B------:R-:W-:Y:S05]  /*70d0*/  F2FP.F16.F32.PACK_AB R71, R19, R14 ;  /* 0x0000000e1347723e */ /* 0x000fea00000000ff */
[----:B------:R1:W-:Y:S01]  /*70e0*/  STSM.16.M88.4 [R90], R68 ;  /* 0x000000445a007844 */ /* 0x0003e20000000200 */
[----:B------:R-:W-:Y:S01]  /*70f0*/  @!PT LDS RZ, [RZ] ;  /* 0x00000000fffff984 */ /* 0x000fe20000000800 */
[----:B------:R-:W-:Y:S01]  /*7100*/  @!PT LDS RZ, [RZ] ;  /* 0x00000000fffff984 */ /* 0x000fe20000000800 */
[----:B------:R-:W-:Y:S01]  /*7110*/  @!PT LDS RZ, [RZ] ;  /* 0x00000000fffff984 */ /* 0x000fe20000000800 */
[----:B------:R-:W-:Y:S01]  /*7120*/  @!PT LDS RZ, [RZ] ;  /* 0x00000000fffff984 */ /* 0x000fe20000000800 */
[----:B------:R2:W-:Y:S07]  /*7130*/  MEMBAR.ALL.CTA ;  /* 0x0000000000007992 */ /* 0x0005ee0000008000 */
[----:B--2---:R-:W2:Y:S02]  /*7140*/  FENCE.VIEW.ASYNC.S ;  /* 0x00000000000073c6 */ /* 0x004ea40000000000 */
[----:B--2---:R-:W-:Y:S06]  /*7150*/  BAR.SYNC.DEFER_BLOCKING 0x1, 0x80 ;  /* 0x0042000000007b1d */ /* 0x004fec0000010000 */
[----:B------:R-:W-:Y:S05]  /*7160*/  @P0 BRA `(.L_x_117) ;  /* 0x0000000000240947 */ /* 0x000fea0003800000 */
[----:B------:R-:W-:Y:S01]  /*7170*/  R2UR UR42, R81 ;  /* 0x00000000512a72ca */ /* 0x000fe200000e0000 */
[----:B------:R-:W-:Y:S01]  /*7180*/  UIADD3 UR6, UP0, UPT, UR58, 0x680, URZ ;  /* 0x000006803a067890 */ /* 0x000fe2000ff1e0ff */
[----:B------:R-:W-:Y:S01]  /*7190*/  R2UR UR43, R79 ;  /* 0x000000004f2b72ca */ /* 0x000fe200000e0000 */
[----:B------:R-:W-:Y:S01]  /*71a0*/  ULEA UR4, UR57, UR50, 0xc ;  /* 0x0000003239047291 */ /* 0x000fe2000f8e60ff */
[----:B------:R-:W-:Y:S01]  /*71b0*/  R2UR UR44, R80 ;  /* 0x00000000502c72ca */ /* 0x000fe200000e0000 */
[----:B------:R-:W-:Y:S02]  /*71c0*/  UIADD3.X UR7, UPT, UPT, URZ, UR59, URZ, UP0, !UPT ;  /* 0x0000003bff077290 */ /* 0x000fe400087fe4ff */
[----:B------:R-:W-:Y:S10]  /*71d0*/  UIADD3 UR40, UPT, UPT, UR4, 0x400, URZ ;  /* 0x0000040004287890 */ /* 0x000ff4000fffe0ff */
[----:B------:R2:W-:Y:S02]  /*71e0*/  UTMASTG.4D.IM2COL [UR40], [UR6] ;  /* 0x00000028060073b5 */ /* 0x0005e40008058000 */
[----:B--2---:R0:W-:Y:S02]  /*71f0*/  UTMACMDFLUSH ;  /* 0x00000000000079b7 */ /* 0x0041e40000000000 */
.L_x_117:
[----:B------:R-:W-:Y:S05]  /*7200*/  BSYNC.RECONVERGENT B0 ;  /* 0x0000000000007941 */ /* 0x000fea0003800200 */
.L_x_116:
[----:B------:R-:W-:Y:S01]  /*7210*/  UIADD3 UR40, UPT, UPT, UR57, 0x1, URZ ;  /* 0x0000000139287890 */ /* 0x000fe2000fffe0ff */
[----:B------:R-:W-:Y:S03]  /*7220*/  BSSY.RECONVERGENT B0, `(.L_x_118) ;  /* 0x0000005000007945 */ /* 0x000fe60003800200 */
[----:B------:R-:W-:Y:S04]  /*7230*/  UISETP.NE.AND UP0, UPT, UR40, 0x3, UPT ;  /* 0x000000032800788c */ /* 0x000fe8000bf05270 */
[----:B------:R-:W-:Y:S01]  /*7240*/  USEL UR42, UR40, URZ, UP0 ;  /* 0x000000ff282a7287 */ /* 0x000fe20008000000 */
[----:B------:R-:W-:Y:S11]  /*7250*/  @P0 BRA `(.L_x_119) ;  /* 0x0000000000040947 */ /* 0x000ff60003800000 */
[----:B------:R-:W-:Y:S04]  /*7260*/  DEPBAR.LE SB0, 0x1 ;  /* 0x000080400000791a */ /* 0x000fe80000000000 */
.L_x_119:
[----:B------:R-:W-:Y:S05]  /*7270*/  BSYNC.RECONVERGENT B0 ;  /* 0x0000000000007941 */ /* 0x000fea0003800200 */
.L_x_118:
[----:B------:R-:W-:Y:S01]  /*7280*/  BAR.SYNC.DEFER_BLOCKING 0x1, 0x80 ;  /* 0x0042000000007b1d */ /* 0x000fe20000010000 */
[----:B------:R-:W-:Y:S01]  /*7290*/  ISETP.NE.AND P1, PT, R83, RZ, PT ;  /* 0x000000ff5300720c */ /* 0x000fe20003f25270 */
[----:B------:R-:W-:Y:S01]  /*72a0*/  UISETP.NE.AND UP0, UPT, UR53, URZ, UPT ;  /* 0x000000ff3500728c */ /* 0x000fe2000bf05270 */
[----:B------:R-:W-:Y:S11]  /*72b0*/  LEA R3, R85, UR50, 0x3 ;  /* 0x0000003255037c11 */ /* 0x000ff6000f8e18ff */
[----:B------:R-:W-:Y:S01]  /*72c0*/  @P1 SHF.L.U32 R4, R39, 0x1f, RZ ;  /* 0x0000001f27041819 */ /* 0x000fe200000006ff */
[----:B------:R-:W-:Y:S06]  /*72d0*/  BRA.U !UP0, `(.L_x_120) ;  /* 0x0000000108247547 */ /* 0x000fec000b800000 */
[----:B------:R-:W2:Y:S01]  /*72e0*/  S2R R0, SR_CgaCtaId ;  /* 0x0000000000007919 */ /* 0x000ea20000008800 */
[----:B------:R-:W-:Y:S01]  /*72f0*/  IMAD.U32 R2, RZ, RZ, UR52 ;  /* 0x00000034ff027e24 */ /* 0x000fe2000f8e00ff */
[----:B------:R-:W-:Y:S04]  /*7300*/  UIADD3 UR52, UPT, UPT, UR52, 0x1, URZ ;  /* 0x0000000134347890 */ /* 0x000fe8000fffe0ff */
[----:B------:R-:W-:Y:S01]  /*7310*/  @P1 LEA R2, R2, UR50, 0x3 ;  /* 0x0000003202021c11 */ /* 0x000fe2000f8e18ff */
[----:B------:R-:W-:Y:S04]  /*7320*/  UISETP.NE.AND UP0, UPT, UR52, 0x3, UPT ;  /* 0x000000033400788c */ /* 0x000fe8000bf05270 */
[----:B------:R-:W-:Y:S01]  /*7330*/  @P1 VIADD R5, R2, 0x1b8 ;  /* 0x000001b802051836 */ /* 0x000fe20000000000 */
[----:B------:R-:W-:Y:S04]  /*7340*/  USEL UR52, UR52, URZ, UP0 ;  /* 0x000000ff34347287 */ /* 0x000fe80008000000 */
[----:B--2---:R-:W-:Y:S04]  /*7350*/  @P1 PRMT R0, R0, 0x654, R5 ;  /* 0x0000065400001816 */ /* 0x004fe80000000005 */
[----:B------:R2:W-:Y:S04]  /*7360*/  @P1 SYNCS.ARRIVE.TRANS64.RED.A1T0 RZ, [R0+URZ], RZ ;  /* 0x000000ff00ff19a7 */ /* 0x0005e800081004ff */
.L_x_120:
[----:B------:R-:W3:Y:S01]  /*7370*/  @P1 SYNCS.PHASECHK.TRANS64.TRYWAIT P0, [R3+URZ+0x1a0], R4 ;  /* 0x0001a004030015a7 */ /* 0x000ee200080011ff */
[----:B------:R-:W-:Y:S01]  /*7380*/  BSSY B1, `(.L_x_121) ;  /* 0x0000013000017945 */ /* 0x000fe20003800000 */
[----:B---3--:R-:W-:Y:S03]  /*7390*/  @P1 SEL R86, RZ, 0x1, !P0 ;  /* 0x00000001ff561807 */ /* 0x008fe60004000000 */
[----:B------:R-:W-:Y:S05]  /*73a0*/  @!P1 BRA `(.L_x_122) ;  /* 0x0000000000409947 */ /* 0x000fea0003800000 */
[----:B------:R-:W-:Y:S01]  /*73b0*/  ISETP.NE.AND P1, PT, R87, RZ, PT ;  /* 0x000000ff5700720c */ /* 0x000fe20003f25270 */
[----:B------:R-:W-:Y:S01]  /*73c0*/  BSSY B0, `(.L_x_123) ;  /* 0x0000009000007945 */ /* 0x000fe20003800000 */
[----:B------:R-:W-:Y:S11]  /*73d0*/  ISETP.NE.AND P0, PT, R86, RZ, PT ;  /* 0x000000ff5600720c */ /* 0x000ff60003f05270 */
[----:B------:R-:W-:Y:S05]  /*73e0*/  @P1 IMAD R5, R85, 0x800, R74 ;  /* 0x0000080055051824 */ /* 0x000fea00078e024a */
[----:B------:R-:W-:Y:S05]  /*73f0*/  @P1 LEA R5, R5, UR50, 0x1 ;  /* 0x0000003205051c11 */ /* 0x000fea000f8e08ff */
[----:B--2---:R-:W-:Y:S01]  /*7400*/  @P1 IMAD.IADD R0, R88, 0x1, R5 ;  /* 0x0000000158001824 */ /* 0x004fe200078e0205 */
[----:B------:R-:W-:Y:S06]  /*7410*/  @P0 BRA `(.L_x_124) ;  /* 0x00000000000c0947 */ /* 0x000fec0003800000 */
[----:B------:R-:W-:Y:S04]  /*7420*/  SHF.L.U32 R2, R39, 0x1f, RZ ;  /* 0x0000001f27027819 */ /* 0x000fe800000006ff */
[----:B------:R-:W2:Y:S02]  /*7430*/  SYNCS.PHASECHK.TRANS64.TRYWAIT P0, [R3+URZ+0x1a0], R2 ;  /* 0x0001a002030075a7 */ /* 0x000ea400080011ff */
[----:B--2---:R-:W-:Y:S05]  /*7440*/  @!P0 BRA `(.L_x_125) ;  /* 0x0000001800e88947 */ /* 0x004fea0003800000 */
.L_x_124:
[----:B------:R-:W-:Y:S05]  /*7450*/  BSYNC B0 ;  /* 0x0000000000007941 */ /* 0x000fea0003800000 */
.L_x_123:
[----:B------:R-:W-:Y:S11]  /*7460*/  ISETP.NE.AND P0, PT, R87, RZ, PT ;  /* 0x000000ff5700720c */ /* 0x000ff60003f05270 */
[----:B------:R-:W-:Y:S02]  /*7470*/  @!UPT UIADD3 URZ, UPT, UPT, URZ, URZ, URZ ;  /* 0x000000fffffff290 */ /* 0x000fe4000fffe0ff */
[----:B------:R-:W-:Y:S05]  /*7480*/  @P0 WARPSYNC.ALL ;  /* 0x0000000000000948 */ /* 0x000fea0003800000 */
[----:B------:R3:W4:Y:S04]  /*7490*/  @P0 LDSM.16.M88.4 R40, [R5+0x400] ;  /* 0x000400000528083b */ /* 0x0007280000000200 */
[----:B------:R3:W1:Y:S02]  /*74a0*/  @P0 LDSM.16.M88.4 R48, [R0+0x400] ;  /* 0x000400000030083b */ /* 0x0006640000000200 */
.L_x_122:
[----:B------:R-:W-:Y:S05]  /*74b0*/  BSYNC B1 ;  /* 0x0000000000017941 */ /* 0x000fea0003800000 */
.L_x_121:
[----:B--2---:R-:W-:Y:S05]  /*74c0*/  VIADD R3, R34, 0x20 ;  /* 0x0000002022037836 */ /* 0x004fea0000000000 */
[----:B------:R-:W-:Y:S04]  /*74d0*/  SHF.R.U32.HI R3, RZ, 0x15, R3 ;  /* 0x00000015ff037819 */ /* 0x000fe80000011603 */
[----:B------:R-:W-:Y:S11]  /*74e0*/  LOP3.LUT P0, RZ, R3, 0x3, R76, 0x48, !PT ;  /* 0x0000000303ff7812 */ /* 0x000ff6000780484c */
[----:B------:R-:W-:Y:S02]  /*74f0*/  @!UPT UIADD3 URZ, UPT, UPT, URZ, URZ, URZ ;  /* 0x000000fffffff290 */ /* 0x000fe4000fffe0ff */
[----:B------:R-:W-:Y:S05]  /*7500*/  @!P0 BRA `(.L_x_126) ;  /* 0x0000000000408947 */ /* 0x000fea0003800000 */
[----:B------:R-:W3:Y:S01]  /*7510*/  LDCU.64 UR8, c[0x4][0x70] ;  /* 0x01000e00ff0877ac */ /* 0x000ee20008000a00 */
[----:B------:R-:W-:Y:S01]  /*7520*/  MOV R3, 0x0 ;  /* 0x0000000000037802 */ /* 0x000fe20000000f00 */
[----:B------:R-:W-:Y:S02]  /*7530*/  HFMA2 R12, -RZ, RZ, 0, 5.9604644775390625e-08 ;  /* 0x00000001ff0c7431 */ /* 0x000fe400000001ff */
[----:B------:R-:W-:Y:S02]  /*7540*/  IMAD.MOV.U32 R8, RZ, RZ, 0x192 ;  /* 0x00000192ff087424 */ /* 0x000fe400078e00ff */
[----:B------:R-:W-:Y:S01]  /*7550*/  IMAD.MOV.U32 R13, RZ, RZ, RZ ;  /* 0x000000ffff0d7224 */ /* 0x000fe200078e00ff */
[----:B------:R-:W2:Y:S01]  /*7560*/  LDCU.64 UR6, c[0x4][0x78] ;  /* 0x01000f00ff0677ac */ /* 0x000ea20008000a00 */
[----:B------:R-:W1:Y:S01]  /*7570*/  LDC.64 R2, c[0x4][R3] ;  /* 0x0100000003027b82 */ /* 0x000e620000000a00 */
[----:B------:R-:W5:Y:S01]  /*7580*/  LDCU.64 UR4, c[0x4][0x10] ;  /* 0x01000200ff0477ac */ /* 0x000f620008000a00 */
[----:B---3--:R-:W-:Y:S01]  /*7590*/  MOV R5, UR9 ;  /* 0x0000000900057c02 */ /* 0x008fe20008000f00 */
[----:B------:R-:W-:Y:S01]  /*75a0*/  IMAD.U32 R4, RZ, RZ, UR8 ;  /* 0x00000008ff047e24 */ /* 0x000fe2000f8e00ff */
[----:B--2---:R-:W-:Y:S01]  /*75b0*/  MOV R7, UR7 ;  /* 0x0000000700077c02 */ /* 0x004fe20008000f00 */
[----:B------:R-:W-:Y:S01]  /*75c0*/  IMAD.U32 R6, RZ, RZ, UR6 ;  /* 0x00000006ff067e24 */ /* 0x000fe2000f8e00ff */
[----:B-----5:R-:W-:Y:S01]  /*75d0*/  MOV R11, UR5 ;  /* 0x00000005000b7c02 */ /* 0x020fe20008000f00 */
[----:B------:R-:W-:Y:S02]  /*75e0*/  IMAD.U32 R10, RZ, RZ, UR4 ;  /* 0x00000004ff0a7e24 */ /* 0x000fe4000f8e00ff */
[----:B------:R-:W-:Y:S07]  /*75f0*/  LEPC R20, `(.L_x_126) ;  /* 0x000000001014794e */ /* 0x000fee0000000000 */
[----:B-1--4-:R-:W-:Y:S05]  /*7600*/  CALL.ABS.NOINC R2 ;  /* 0x0000000002007343 */ /* 0x012fea0003c00000 */
.L_x_126:
[----:B------:R-:W-:Y:S01]  /*7610*/  ISETP.NE.AND P0, PT, R75, RZ, PT ;  /* 0x000000ff4b00720c */ /* 0x000fe20003f05270 */
[----:B------:R-:W-:Y:S05]  /*7620*/  WARPSYNC.ALL ;  /* 0x0000000000007948 */ /* 0x000fea0003800000 */
[----:B------:R-:W-:Y:S01]  /*7630*/  R2UR UR4, R34 ;  /* 0x00000000220472ca */ /* 0x000fe200000e0000 */
[--C-:B----4-:R-:W-:Y:S01]  /*7640*/  HADD2.F32 R20, -RZ, R40.reuse.H0_H0 ;  /* 0x20000028ff147230 */ /* 0x110fe20000004100 */
[----:B------:R-:W-:Y:S01]  /*7650*/  R2UR UR5, R84 ;  /* 0x00000000540572ca */ /* 0x000fe200000e0000 */
[----:B------:R-:W-:Y:S01]  /*7660*/  HADD2.F32 R36, -RZ, R40.H1_H1 ;  /* 0x30000028ff247230 */ /* 0x000fe20000004100 */
[----:B------:R-:W-:Y:S01]  /*7670*/  MOV R85, UR42 ;  /* 0x0000002a00557c02 */ /* 0x000fe20008000f00 */
[--C-:B------:R-:W-:Y:S01]  /*7680*/  HADD2.F32 R21, -RZ, R41.reuse.H0_H0 ;  /* 0x20000029ff157230 */ /* 0x100fe20000004100 */
[----:B------:R-:W-:Y:S01]  /*7690*/  BSSY.RECONVERGENT B0, `(.L_x_127) ;  /* 0x0000052000007945 */ /* 0x000fe20003800200 */
[----:B------:R-:W-:Y:S01]  /*76a0*/  HADD2.F32 R38, -RZ, R41.H1_H1 ;  /* 0x30000029ff267230 */ /* 0x000fe20000004100 */
[----:B------:R-:W-:Y:S01]  /*76b0*/  LEA R85, R85, R74, 0xb ;  /* 0x0000004a55557211 */ /* 0x000fe200078e58ff */
[--C-:B------:R-:W-:Y:S02]  /*76c0*/  HADD2.F32 R37, -RZ, R42.reuse.H0_H0 ;  /* 0x2000002aff257230 */ /* 0x100fe40000004100 */
[----:B------:R-:W-:Y:S01]  /*76d0*/  HADD2.F32 R40, -RZ, R42.H1_H1 ;  /* 0x3000002aff287230 */ /* 0x000fe20000004100 */
[----:B------:R-:W-:Y:S01]  /*76e0*/  LEA R89, R85, UR50, 0x1 ;  /* 0x0000003255597c11 */ /* 0x000fe2000f8e08ff */
[----:B---3--:R-:W2:Y:S01]  /*76f0*/  LDTM.16dp256bit.x4 R4, tmem[UR4+0x20] ;  /* 0x00002004000479ee */ /* 0x008ea20008120000 */
[----:B------:R-:W-:Y:S01]  /*7700*/  NOP ;  /* 0x0000000000007918 */ /* 0x000fe20000000000 */
[----:B------:R-:W-:Y:S01]  /*7710*/  UIADD3 UR5, UPT, UPT, UR5, 0x200, URZ ;  /* 0x0000020005057890 */ /* 0x000fe2000fffe0ff */
[----:B------:R-:W-:Y:S01]  /*7720*/  IADD3 R88, PT, PT, R88, 0x400, R89 ;  /* 0x0000040058587810 */ /* 0x000fe20007ffe059 */
[--C-:B------:R-:W-:Y:S02]  /*7730*/  HADD2.F32 R39, -RZ, R43.reuse.H0_H0 ;  /* 0x2000002bff277230 */ /* 0x100fe40000004100 */
[----:B------:R-:W-:Y:S01]  /*7740*/  UPRMT UR5, UR45, 0x654, UR5 ;  /* 0x000006542d057896 */ /* 0x000fe20008000005 */
[----:B------:R-:W-:Y:S02]  /*7750*/  HADD2.F32 R42, -RZ, R43.H1_H1 ;  /* 0x3000002bff2a7230 */ /* 0x000fe40000004100 */
[--C-:B-1----:R-:W-:Y:S02]  /*7760*/  HADD2.F32 R41, -RZ, R48.reuse.H0_H0 ;  /* 0x20000030ff297230 */ /* 0x102fe40000004100 */
[----:B------:R-:W-:Y:S02]  /*7770*/  HADD2.F32 R43, -RZ, R48.H1_H1 ;  /* 0x30000030ff2b7230 */ /* 0x000fe40000004100 */
[--C-:B------:R-:W-:Y:S02]  /*7780*/  HADD2.F32 R44, -RZ, R49.reuse.H0_H0 ;  /* 0x20000031ff2c7230 */ /* 0x100fe40000004100 */
[----:B--2---:R-:W-:Y:S01]  /*7790*/  SYNCS.ARRIVE.TRANS64.RED.A1T0 RZ, [UR5], RZ ;  /* 0x000000ffffff79a7 */ /* 0x004fe20008100405 */
[----:B------:R-:W-:Y:S02]  /*77a0*/  HADD2.F32 R46, -RZ, R49.H1_H1 ;  /* 0x30000031ff2e7230 */ /* 0x000fe40000004100 */
[--C-:B------:R-:W-:Y:S02]  /*77b0*/  HADD2.F32 R45, -RZ, R50.reuse.H0_H0 ;  /* 0x20000032ff2d7230 */ /* 0x100fe40000004100 */
[----:B------:R-:W-:Y:S02]  /*77c0*/  HADD2.F32 R48, -RZ, R50.H1_H1 ;  /* 0x30000032ff307230 */ /* 0x000fe40000004100 */
[--C-:B------:R-:W-:Y:S02]  /*77d0*/  HADD2.F32 R47, -RZ, R51.reuse.H0_H0 ;  /* 0x20000033ff2f7230 */ /* 0x100fe40000004100 */
[C---:B------:R-:W-:Y:S01]  /*77e0*/  FMUL R4, R33.reuse, R4 ;  /* 0x0000000421047220 */ /* 0x040fe20000400000 */
[C---:B------:R-:W-:Y:S01]  /*77f0*/  FMUL R5, R33.reuse, R5 ;  /* 0x0000000521057220 */ /* 0x040fe20000400000 */
[C---:B------:R-:W-:Y:S01]  /*7800*/  FMUL R6, R33.reuse, R6 ;  /* 0x0000000621067220 */ /* 0x040fe20000400000 */
[----:B------:R-:W-:Y:S01]  /*7810*/  FMUL R7, R33, R7 ;  /* 0x0000000721077220 */ /* 0x000fe20000400000 */
[C---:B------:R-:W-:Y:S01]  /*7820*/  FFMA R4, R35.reuse, R20, R4 ;  /* 0x0000001423047223 */ /* 0x040fe20000000004 */
[C---:B------:R-:W-:Y:S01]  /*7830*/  FFMA R5, R35.reuse, R36, R5 ;  /* 0x0000002423057223 */ /* 0x040fe20000000005 */
[C---:B------:R-:W-:Y:S01]  /*7840*/  FFMA R6, R35.reuse, R21, R6 ;  /* 0x0000001523067223 */ /* 0x040fe20000000006 */
[----:B------:R-:W-:Y:S01]  /*7850*/  FFMA R7, R35, R38, R7 ;  /* 0x0000002623077223 */ /* 0x000fe20000000007 */
[C---:B------:R-:W-:Y:S01]  /*7860*/  FMUL R8, R33.reuse, R8 ;  /* 0x0000000821087220 */ /* 0x040fe20000400000 */
[----:B------:R-:W-:Y:S01]  /*7870*/  FMUL R9, R33, R9 ;  /* 0x0000000921097220 */ /* 0x000fe20000400000 */
[----:B------:R-:W-:Y:S01]  /*7880*/  F2FP.F16.F32.PACK_AB R68, R5, R4 ;  /* 0x000000040544723e */ /* 0x000fe200000000ff */
[----:B------:R-:W-:Y:S01]  /*7890*/  FMUL R10, R33, R10 ;  /* 0x0000000a210a7220 */ /* 0x000fe20000400000 */
[----:B------:R-:W-:Y:S01]  /*78a0*/  F2FP.F16.F32.PACK_AB R69, R7, R6 ;  /* 0x000000060745723e */ /* 0x000fe200000000ff */
[C---:B------:R-:W-:Y:S01]  /*78b0*/  FFMA R8, R35.reuse, R37, R8 ;  /* 0x0000002523087223 */ /* 0x040fe20000000008 */
[----:B------:R-:W-:Y:S01]  /*78c0*/  FFMA R9, R35, R40, R9 ;  /* 0x0000002823097223 */ /* 0x000fe20000000009 */
[C---:B------:R-:W-:Y:S01]  /*78d0*/  FMUL R11, R33.reuse, R11 ;  /* 0x0000000b210b7220 */ /* 0x040fe20000400000 */
[C---:B------:R-:W-:Y:S01]  /*78e0*/  FMUL R0, R33.reuse, R12 ;  /* 0x0000000c21007220 */ /* 0x040fe20000400000 */
[----:B------:R-:W-:Y:S01]  /*78f0*/  FMUL R2, R33, R13 ;  /* 0x0000000d21027220 */ /* 0x000fe20000400000 */
[----:B------:R-:W-:Y:S01]  /*7900*/  FFMA R10, R35, R39, R10 ;  /* 0x00000027230a7223 */ /* 0x000fe2000000000a */
        /* <DEDUP_REMOVED lines=8> */
[----:B------:R-:W-:Y:S02]  /*7990*/  HADD2.F32 R50, -RZ, R51.H1_H1 ;  /* 0x30000033ff327230 */ /* 0x000fe40000004100 */
[----:B------:R-:W-:Y:S01]  /*79a0*/  FMUL R14, R33, R18 ;  /* 0x00000012210e7220 */ /* 0x000fe20000400000 */
[----:B------:R-:W-:Y:S01]  /*79b0*/  FFMA R15, R35, R46, R15 ;  /* 0x0000002e230f7223 */ /* 0x000fe2000000000f */
        /* <DEDUP_REMOVED lines=26> */
[----:B------:R-:W-:Y:S02]  /*7b60*/  UIADD3 UR9, UPT, UPT, UR41, 0x20, URZ ;  /* 0x0000002029097890 */ /* 0x000fe4000fffe0ff */
[----:B------:R-:W-:Y:S02]  /*7b70*/  UIADD3 UR8, UPT, UPT, UR4, 0x400, URZ ;  /* 0x0000040004087890 */ /* 0x000fe4000fffe0ff */
[----:B------:R-:W-:Y:S09]  /*7b80*/  UIADD3.X UR7, UPT, UPT, URZ, UR59, URZ, UP0, !UPT ;  /* 0x0000003bff077290 */ /* 0x000ff200087fe4ff */
[----:B------:R2:W-:Y:S02]  /*7b90*/  UTMASTG.4D.IM2COL [UR8], [UR6] ;  /* 0x00000008060073b5 */ /* 0x0005e40008058000 */
[----:B--2---:R0:W-:Y:S02]  /*7ba0*/  UTMACMDFLUSH ;  /* 0x00000000000079b7 */ /* 0x0041e40000000000 */
.L_x_128:
[----:B------:R-:W-:Y:S05]  /*7bb0*/  BSYNC.RECONVERGENT B0 ;  /* 0x0000000000007941 */ /* 0x000fea0003800200 */
.L_x_127:
[----:B------:R-:W-:Y:S01]  /*7bc0*/  UIADD3 UR42, UPT, UPT, UR42, 0x1, URZ ;  /* 0x000000012a2a7890 */ /* 0x000fe2000fffe0ff */
[----:B------:R-:W-:Y:S03]  /*7bd0*/  BSSY.RECONVERGENT B0, `(.L_x_129) ;  /* 0x0000008000007945 */ /* 0x000fe60003800200 */
[----:B------:R-:W-:Y:S04]  /*7be0*/  UISETP.NE.AND UP0, UPT, UR42, 0x3, UPT ;  /* 0x000000032a00788c */ /* 0x000fe8000bf05270 */
[----:B------:R-:W-:Y:S02]  /*7bf0*/  UISETP.EQ.XOR UP1, UPT, UR40, 0x3, !UP0 ;  /* 0x000000032800788c */ /* 0x000fe4000c722a70 */
[----:B------:R-:W-:Y:S02]  /*7c00*/  USEL UR57, UR42, URZ, UP0 ;  /* 0x000000ff2a397287 */ /* 0x000fe40008000000 */
[----:B------:R-:W-:Y:S04]  /*7c10*/  USEL UR4, URZ, 0x1, !UP1 ;  /* 0x00000001ff047887 */ /* 0x000fe8000c800000 */
[----:B------:R-:W-:Y:S01]  /*7c20*/  ULOP3.LUT UR54, UR54, UR4, URZ, 0x3c, !UPT ;  /* 0x0000000436367292 */ /* 0x000fe2000f8e3cff */
[----:B------:R-:W-:Y:S11]  /*7c30*/  @P0 BRA `(.L_x_130) ;  /* 0x0000000000040947 */ /* 0x000ff60003800000 */
[----:B------:R-:W-:Y:S04]  /*7c40*/  DEPBAR.LE SB0, 0x1 ;  /* 0x000080400000791a */ /* 0x000fe80000000000 */
.L_x_130:
[----:B------:R-:W-:Y:S05]  /*7c50*/  BSYNC.RECONVERGENT B0 ;  /* 0x0000000000007941 */ /* 0x000fea0003800200 */
.L_x_129:
[----:B------:R-:W-:Y:S01]  /*7c60*/  BAR.SYNC.DEFER_BLOCKING 0x1, 0x80 ;  /* 0x0042000000007b1d */ /* 0x000fe20000010000 */
[----:B------:R-:W-:Y:S01]  /*7c70*/  UISETP.NE.AND UP0, UPT, UR53, -0x2, UPT ;  /* 0xfffffffe3500788c */ /* 0x000fe2000bf05270 */
[----:B------:R-:W-:Y:S08]  /*7c80*/  IADD3 R0, PT, PT, R30, 0x1, RZ ;  /* 0x000000011e007810 */ /* 0x000ff00007ffe0ff */
[----:B------:R-:W-:Y:S05]  /*7c90*/  BRA.U !UP0, `(.L_x_131) ;  /* 0x0000000108287547 */ /* 0x000fea000b800000 */
[----:B------:R-:W2:Y:S01]  /*7ca0*/  S2R R2, SR_CgaCtaId ;  /* 0x0000000000027919 */ /* 0x000ea20000008800 */
[----:B------:R-:W-:Y:S01]  /*7cb0*/  ISETP.NE.AND P0, PT, R83, RZ, PT ;  /* 0x000000ff5300720c */ /* 0x000fe20003f05270 */
[----:B------:R-:W-:Y:S01]  /*7cc0*/  IMAD.U32 R3, RZ, RZ, UR52 ;  /* 0x00000034ff037e24 */ /* 0x000fe2000f8e00ff */
[----:B------:R-:W-:Y:S04]  /*7cd0*/  UIADD3 UR52, UPT, UPT, UR52, 0x1, URZ ;  /* 0x0000000134347890 */ /* 0x000fe8000fffe0ff */
[----:B------:R-:W-:Y:S04]  /*7ce0*/  UISETP.NE.AND UP0, UPT, UR52, 0x3, UPT ;  /* 0x000000033400788c */ /* 0x000fe8000bf05270 */
[----:B------:R-:W-:Y:S03]  /*7cf0*/  USEL UR52, UR52, URZ, UP0 ;  /* 0x000000ff34347287 */ /* 0x000fe60008000000 */
[----:B------:R-:W-:Y:S05]  /*7d00*/  @P0 LEA R3, R3, UR50, 0x3 ;  /* 0x0000003203030c11 */ /* 0x000fea000f8e18ff */
[----:B------:R-:W-:Y:S05]  /*7d10*/  @P0 VIADD R3, R3, 0x1b8 ;  /* 0x000001b803030836 */ /* 0x000fea0000000000 */
[----:B--2---:R-:W-:Y:S04]  /*7d20*/  @P0 PRMT R2, R2, 0x654, R3 ;  /* 0x0000065402020816 */ /* 0x004fe80000000003 */
[----:B------:R2:W-:Y:S03]  /*7d30*/  @P0 SYNCS.ARRIVE.TRANS64.RED.A1T0 RZ, [R2+URZ], RZ ;  /* 0x000000ff02ff09a7 */ /* 0x0005e600081004ff */
.L_x_131:
[----:B------:R-:W-:Y:S01]  /*7d40*/  ISETP.NE.AND P1, PT, R78, RZ, PT ;  /* 0x000000ff4e00720c */ /* 0x000fe20003f25270 */
[----:B------:R-:W-:Y:S01]  /*7d50*/  UIADD3 UR53, UPT, UPT, UR53, 0x2, URZ ;  /* 0x0000000235357890 */ /* 0x000fe2000fffe0ff */
[----:B------:R-:W-:Y:S01]  /*7d60*/  ISETP.NE.AND P0, PT, R0, 0x2, PT ;  /* 0x000000020000780c */ /* 0x000fe20003f05270 */
[----:B------:R-:W-:Y:S01]  /*7d70*/  UMOV UR60, UR51 ;  /* 0x00000033003c7c82 */ /* 0x000fe20008000000 */
[----:B------:R-:W-:Y:S01]  /*7d80*/  LOP3.LUT R72, R72, 0x1, RZ, 0x3c, !PT ;  /* 0x0000000148487812 */ /* 0x000fe200078e3cff */
[----:B------:R-:W-:Y:S01]  /*7d90*/  IMAD.IADD R18, R29, 0x1, R62 ;  /* 0x000000011d127824 */ /* 0x000fe200078e023e */
[----:B--2---:R-:W-:Y:S01]  /*7da0*/  SEL R2, RZ, 0x1, P0 ;  /* 0x00000001ff027807 */ /* 0x004fe20000000000 */
[----:B------:R-:W-:Y:S01]  /*7db0*/  IMAD.IADD R19, R31, 0x1, R64 ;  /* 0x000000011f137824 */ /* 0x000fe200078e0240 */
[----:B------:R-:W-:Y:S02]  /*7dc0*/  SEL R30, R0, RZ, P0 ;  /* 0x000000ff001e7207 */ /* 0x000fe40000000000 */
[----:B------:R-:W-:Y:S03]  /*7dd0*/  LOP3.LUT R73, R73, R2, RZ, 0x3c, !PT ;  /* 0x0000000249497212 */ /* 0x000fe600078e3cff */
[----:B------:R-:W-:Y:S05]  /*7de0*/  @P1 BRA `(.L_x_132) ;  /* 0xffffffdc00cc1947 */ /* 0x000fea000383ffff */
[----:B------:R-:W-:-:S09]  /*7df0*/  UISETP.NE.AND UP0, UPT, UR56, URZ, UPT ;  /* 0x000000ff3800728c */ /* 0x000fd2000bf05270 */
[----:B------:R-:W-:Y:S05]  /*7e00*/  BRA.U !UP0, `(.L_x_133) ;  /* 0x0000000108487547 */ /* 0x000fea000b800000 */
[----:B------:R-:W2:Y:S02]  /*7e10*/  LDCU.64 UR4, c[0x0][0x890] ;  /* 0x00011200ff0477ac */ /* 0x000ea40008000a00 */
[----:B--2---:R-:W-:-:S04]  /*7e20*/  UISETP.NE.U32.AND UP0, UPT, UR4, URZ, UPT ;  /* 0x000000ff0400728c */ /* 0x004fc8000bf05070 */
[----:B------:R-:W-:-:S09]  /*7e30*/  UISETP.NE.AND.EX UP0, UPT, UR5, URZ, UPT, UP0 ;  /* 0x000000ff0500728c */ /* 0x000fd2000bf05300 */
[----:B------:R-:W-:Y:S05]  /*7e40*/  BRA.U UP0, `(.L_x_134) ;  /* 0x00000001000c7547 */ /* 0x000fea000b800000 */
[----:B------:R-:W-:-:S13]  /*7e50*/  FSETP.NEU.AND P0, PT, R35, RZ, PT ;  /* 0x000000ff2300720b */ /* 0x000fda0003f0d000 */
[----:B------:R-:W-:Y:S05]  /*7e60*/  @!P0 EXIT ;  /* 0x000000000000894d */ /* 0x000fea0003800000 */
[----:B------:R-:W-:Y:S05]  /*7e70*/  BRA `(.L_x_133) ;  /* 0x00000000002c7947 */ /* 0x000fea0003800000 */
.L_x_134:
[----:B------:R-:W-:Y:S01]  /*7e80*/  ISETP.NE.AND P0, PT, R82, RZ, PT ;  /* 0x000000ff5200720c */ /* 0x000fe20003f05270 */
[----:B------:R-:W-:-:S12]  /*7e90*/  BSSY.RECONVERGENT B0, `(.L_x_133) ;  /* 0x0000009000007945 */ /* 0x000fd80003800200 */
[----:B------:R-:W-:Y:S05]  /*7ea0*/  @P0 BRA `(.L_x_135) ;  /* 0x0000000000140947 */ /* 0x000fea0003800000 */
[----:B------:R-:W2:Y:S02]  /*7eb0*/  LDCU.64 UR4, c[0x0][0x888] ;  /* 0x00011100ff0477ac */ /* 0x000ea40008000a00 */
[----:B--2---:R-:W-:-:S04]  /*7ec0*/  ISETP.NE.U32.AND P0, PT, RZ, UR4, PT ;  /* 0x00000004ff007c0c */ /* 0x004fc8000bf05070 */
[----:B------:R-:W-:-:S13]  /*7ed0*/  ISETP.NE.AND.EX P0, PT, RZ, UR5, PT, P0 ;  /* 0x00000005ff007c0c */ /* 0x000fda000bf05300 */
[----:B------:R-:W-:Y:S05]  /*7ee0*/  @!P0 EXIT ;  /* 0x000000000000894d */ /* 0x000fea0003800000 */
[----:B------:R-:W-:Y:S05]  /*7ef0*/  BRA `(.L_x_136) ;  /* 0x0000000000087947 */ /* 0x000fea0003800000 */
.L_x_135:
[----:B------:R-:W-:-:S13]  /*7f00*/  FSETP.NEU.AND P0, PT, R35, RZ, PT ;  /* 0x000000ff2300720b */ /* 0x000fda0003f0d000 */
[----:B------:R-:W-:Y:S05]  /*7f10*/  @!P0 EXIT ;  /* 0x000000000000894d */ /* 0x000fea0003800000 */
.L_x_136:
[----:B------:R-:W-:Y:S05]  /*7f20*/  BSYNC.RECONVERGENT B0 ;  /* 0x0000000000007941 */ /* 0x000fea0003800200 */
.L_x_133:
[----:B------:R-:W-:Y:S01]  /*7f30*/  ULEA UR4, UR52, UR50, 0x3 ;  /* 0x0000003234047291 */ /* 0x000fe2000f8e18ff */
[----:B------:R-:W-:-:S04]  /*7f40*/  DEPBAR.LE SB0, 0x0 ;  /* 0x000080000000791a */ /* 0x000fc80000000000 */
[----:B------:R-:W-:-:S04]  /*7f50*/  UIADD3 UR4, UPT, UPT, UR4, 0x1b8, URZ ;  /* 0x000001b804047890 */ /* 0x000fc8000fffe0ff */
[----:B------:R-:W-:-:S09]  /*7f60*/  UPRMT UR4, UR45, 0x654, UR4 ;  /* 0x000006542d047896 */ /* 0x000fd20008000004 */
[----:B------:R-:W-:Y:S01]  /*7f70*/  SYNCS.ARRIVE.TRANS64.RED.A1T0 RZ, [UR4], RZ ;  /* 0x000000ffffff79a7 */ /* 0x000fe20008100404 */
[----:B------:R-:W-:Y:S05]  /*7f80*/  EXIT ;  /* 0x000000000000794d */ /* 0x000fea0003800000 */
.L_x_25:
[----:B------:R-:W-:Y:S07]  /*7f90*/  MOV R2, UR9 ;  /* 0x0000000900027c02 */ /* 0x000fee0008000f00 */
.L_x_137:
[----:B-1----:R1:W2:Y:S02]  /*7fa0*/  SYNCS.PHASECHK.TRANS64.TRYWAIT P1, [R2+URZ+0xd0], R5 ;  /* 0x0000d005020075a7 */ /* 0x0022a400080211ff */
[----:B--2---:R-:W-:Y:S05]  /*7fb0*/  @!P1 NANOSLEEP.SYNCS 0x989680 ;  /* 0x009896800000995d */ /* 0x004fea0003900000 */
[----:B------:R-:W2:Y:S02]  /*7fc0*/  @!P1 SYNCS.PHASECHK.TRANS64 P1, [R2+URZ+0xd0], R5 ;  /* 0x0000d005020095a7 */ /* 0x000ea400080210ff */
[----:B--2---:R-:W-:Y:S05]  /*7fd0*/  @!P1 BRA `(.L_x_137) ;  /* 0xfffffffc00f09947 */ /* 0x004fea000383ffff */
[----:B------:R-:W-:Y:S05]  /*7fe0*/  BRA `(.L_x_24) ;  /* 0xffffff9c00087947 */ /* 0x000fea000383ffff */
.L_x_32:
[----:B------:R-:W-:Y:S07]  /*7ff0*/  MOV R2, UR9 ;  /* 0x0000000900027c02 */ /* 0x000fee0008000f00 */
.L_x_138:
[----:B-1----:R1:W2:Y:S02]  /*8000*/  SYNCS.PHASECHK.TRANS64.TRYWAIT P0, [R2+URZ+0xd0], R5 ;  /* 0x0000d005020075a7 */ /* 0x0022a400080011ff */
[----:B--2---:R-:W-:Y:S05]  /*8010*/  @!P0 NANOSLEEP.SYNCS 0x989680 ;  /* 0x009896800000895d */ /* 0x004fea0003900000 */
[----:B------:R-:W2:Y:S02]  /*8020*/  @!P0 SYNCS.PHASECHK.TRANS64 P0, [R2+URZ+0xd0], R5 ;  /* 0x0000d005020085a7 */ /* 0x000ea400080010ff */
[----:B--2---:R-:W-:Y:S05]  /*8030*/  @!P0 BRA `(.L_x_138) ;  /* 0xfffffffc00f08947 */ /* 0x004fea000383ffff */
[----:B------:R-:W-:Y:S05]  /*8040*/  BRA `(.L_x_31) ;  /* 0xffffffa0007c7947 */ /* 0x000fea000383ffff */
.L_x_37:
[----:B-1----:R-:W-:-:S07]  /*8050*/  MOV R2, UR30 ;  /* 0x0000001e00027c02 */ /* 0x002fce0008000f00 */
.L_x_139:
[----:B-1----:R1:W2:Y:S02]  /*8060*/  SYNCS.PHASECHK.TRANS64.TRYWAIT P0, [R2+URZ+0x1e0], R3 ;  /* 0x0001e003020075a7 */ /* 0x0022a400080011ff */
[----:B--2---:R-:W-:Y:S05]  /*8070*/  @!P0 NANOSLEEP.SYNCS 0x989680 ;  /* 0x009896800000895d */ /* 0x004fea0003900000 */
[----:B------:R-:W2:Y:S02]  /*8080*/  @!P0 SYNCS.PHASECHK.TRANS64 P0, [R2+URZ+0x1e0], R3 ;  /* 0x0001e003020085a7 */ /* 0x000ea400080010ff */
[----:B--2---:R-:W-:Y:S05]  /*8090*/  @!P0 BRA `(.L_x_139) ;  /* 0xfffffffc00f08947 */ /* 0x004fea000383ffff */
[----:B------:R-:W-:Y:S05]  /*80a0*/  BRA `(.L_x_140) ;  /* 0xffffffa400547947 */ /* 0x000fea000383ffff */
.L_x_41:
[----:B------:R-:W-:-:S07]  /*80b0*/  MOV R0, UR4 ;  /* 0x0000000400007c02 */ /* 0x000fce0008000f00 */
.L_x_141:
[----:B-1----:R1:W2:Y:S02]  /*80c0*/  SYNCS.PHASECHK.TRANS64.TRYWAIT P0, [R0+URZ], R3 ;  /* 0x00000003000075a7 */ /* 0x0022a400080011ff */
[----:B--2---:R-:W-:Y:S05]  /*80d0*/  @!P0 NANOSLEEP.SYNCS 0x989680 ;  /* 0x009896800000895d */ /* 0x004fea0003900000 */
[----:B------:R-:W2:Y:S02]  /*80e0*/  @!P0 SYNCS.PHASECHK.TRANS64 P0, [R0+URZ], R3 ;  /* 0x00000003000085a7 */ /* 0x000ea400080010ff */
[----:B--2---:R-:W-:Y:S05]  /*80f0*/  @!P0 BRA `(.L_x_141) ;  /* 0xfffffffc00f08947 */ /* 0x004fea000383ffff */
[----:B------:R-:W-:Y:S05]  /*8100*/  BRA `(.L_x_142) ;  /* 0xffffffa800a87947 */ /* 0x000fea000383ffff */
.L_x_42:
[----:B------:R-:W-:-:S07]  /*8110*/  MOV R0, UR4 ;  /* 0x0000000400007c02 */ /* 0x000fce0008000f00 */
.L_x_143:
[----:B-1----:R1:W2:Y:S02]  /*8120*/  SYNCS.PHASECHK.TRANS64.TRYWAIT P0, [R0+URZ], R3 ;  /* 0x00000003000075a7 */ /* 0x0022a400080011ff */
[----:B--2---:R-:W-:Y:S05]  /*8130*/  @!P0 NANOSLEEP.SYNCS 0x989680 ;  /* 0x009896800000895d */ /* 0x004fea0003900000 */
[----:B------:R-:W2:Y:S02]  /*8140*/  @!P0 SYNCS.PHASECHK.TRANS64 P0, [R0+URZ], R3 ;  /* 0x00000003000085a7 */ /* 0x000ea400080010ff */
[----:B--2---:R-:W-:Y:S05]  /*8150*/  @!P0 BRA `(.L_x_143) ;  /* 0xfffffffc00f08947 */ /* 0x004fea000383ffff */
[----:B------:R-:W-:Y:S05]  /*8160*/  BRA `(.L_x_144) ;  /* 0xffffffa800b47947 */ /* 0x000fea000383ffff */
.L_x_43:
[----:B------:R-:W-:-:S07]  /*8170*/  MOV R0, UR4 ;  /* 0x0000000400007c02 */ /* 0x000fce0008000f00 */
.L_x_145:
[----:B-1----:R1:W2:Y:S02]  /*8180*/  SYNCS.PHASECHK.TRANS64.TRYWAIT P0, [R0+URZ], R3 ;  /* 0x00000003000075a7 */ /* 0x0022a400080011ff */
[----:B--2---:R-:W-:Y:S05]  /*8190*/  @!P0 NANOSLEEP.SYNCS 0x989680 ;  /* 0x009896800000895d */ /* 0x004fea0003900000 */
[----:B------:R-:W2:Y:S02]  /*81a0*/  @!P0 SYNCS.PHASECHK.TRANS64 P0, [R0+URZ], R3 ;  /* 0x00000003000085a7 */ /* 0x000ea400080010ff */
[----:B--2---:R-:W-:Y:S05]  /*81b0*/  @!P0 BRA `(.L_x_145) ;  /* 0xfffffffc00f08947 */ /* 0x004fea000383ffff */
[----:B------:R-:W-:Y:S05]  /*81c0*/  BRA `(.L_x_146) ;  /* 0xffffffa800c07947 */ /* 0x000fea000383ffff */
.L_x_44:
[----:B------:R-:W-:-:S07]  /*81d0*/  MOV R0, UR4 ;  /* 0x0000000400007c02 */ /* 0x000fce0008000f00 */
.L_x_147:
[----:B-1----:R1:W2:Y:S02]  /*81e0*/  SYNCS.PHASECHK.TRANS64.TRYWAIT P0, [R0+URZ], R3 ;  /* 0x00000003000075a7 */ /* 0x0022a400080011ff */
[----:B--2---:R-:W-:Y:S05]  /*81f0*/  @!P0 NANOSLEEP.SYNCS 0x989680 ;  /* 0x009896800000895d */ /* 0x004fea0003900000 */
[----:B------:R-:W2:Y:S02]  /*8200*/  @!P0 SYNCS.PHASECHK.TRANS64 P0, [R0+URZ], R3 ;  /* 0x00000003000085a7 */ /* 0x000ea400080010ff */
[----:B--2---:R-:W-:Y:S05]  /*8210*/  @!P0 BRA `(.L_x_147) ;  /* 0xfffffffc00f08947 */ /* 0x004fea000383ffff */
[----:B------:R-:W-:Y:S05]  /*8220*/  BRA `(.L_x_148) ;  /* 0xffffffa800cc7947 */ /* 0x000fea000383ffff */
.L_x_45:
[----:B------:R-:W-:-:S07]  /*8230*/  MOV R0, UR4 ;  /* 0x0000000400007c02 */ /* 0x000fce0008000f00 */
.L_x_149:
[----:B-1----:R1:W2:Y:S02]  /*8240*/  SYNCS.PHASECHK.TRANS64.TRYWAIT P0, [R0+URZ], R3 ;  /* 0x00000003000075a7 */ /* 0x0022a400080011ff */
[----:B--2---:R-:W-:Y:S05]  /*8250*/  @!P0 NANOSLEEP.SYNCS 0x989680 ;  /* 0x009896800000895d */ /* 0x004fea0003900000 */
[----:B------:R-:W2:Y:S02]  /*8260*/  @!P0 SYNCS.PHASECHK.TRANS64 P0, [R0+URZ], R3 ;  /* 0x00000003000085a7 */ /* 0x000ea400080010ff */
[----:B--2---:R-:W-:Y:S05]  /*8270*/  @!P0 BRA `(.L_x_149) ;  /* 0xfffffffc00f08947 */ /* 0x004fea000383ffff */
[----:B------:R-:W-:Y:S05]  /*8280*/  BRA `(.L_x_150) ;  /* 0xffffffa800d87947 */ /* 0x000fea000383ffff */
.L_x_46:
[----:B------:R-:W-:-:S07]  /*8290*/  MOV R0, UR4 ;  /* 0x0000000400007c02 */ /* 0x000fce0008000f00 */
.L_x_151:
[----:B-1----:R1:W2:Y:S02]  /*82a0*/  SYNCS.PHASECHK.TRANS64.TRYWAIT P0, [R0+URZ], R3 ;  /* 0x00000003000075a7 */ /* 0x0022a400080011ff */
[----:B--2---:R-:W-:Y:S05]  /*82b0*/  @!P0 NANOSLEEP.SYNCS 0x989680 ;  /* 0x009896800000895d */ /* 0x004fea0003900000 */
[----:B------:R-:W2:Y:S02]  /*82c0*/  @!P0 SYNCS.PHASECHK.TRANS64 P0, [R0+URZ], R3 ;  /* 0x00000003000085a7 */ /* 0x000ea400080010ff */
[----:B--2---:R-:W-:Y:S05]  /*82d0*/  @!P0 BRA `(.L_x_151) ;  /* 0xfffffffc00f08947 */ /* 0x004fea000383ffff */
[----:B------:R-:W-:Y:S05]  /*82e0*/  BRA `(.L_x_152) ;  /* 0xffffffa800e47947 */ /* 0x000fea000383ffff */
.L_x_47:
[----:B------:R-:W-:-:S07]  /*82f0*/  MOV R0, UR4 ;  /* 0x0000000400007c02 */ /* 0x000fce0008000f00 */
.L_x_153:
[----:B-1----:R1:W2:Y:S02]  /*8300*/  SYNCS.PHASECHK.TRANS64.TRYWAIT P0, [R0+URZ], R3 ;  /* 0x00000003000075a7 */ /* 0x0022a400080011ff */
[----:B--2---:R-:W-:Y:S05]  /*8310*/  @!P0 NANOSLEEP.SYNCS 0x989680 ;  /* 0x009896800000895d */ /* 0x004fea0003900000 */
[----:B------:R-:W2:Y:S02]  /*8320*/  @!P0 SYNCS.PHASECHK.TRANS64 P0, [R0+URZ], R3 ;  /* 0x00000003000085a7 */ /* 0x000ea400080010ff */
[----:B--2---:R-:W-:Y:S05]  /*8330*/  @!P0 BRA `(.L_x_153) ;  /* 0xfffffffc00f08947 */ /* 0x004fea000383ffff */
[----:B------:R-:W-:Y:S05]  /*8340*/  BRA `(.L_x_154) ;  /* 0xffffffa800f07947 */ /* 0x000fea000383ffff */
.L_x_48:
[----:B------:R-:W-:-:S07]  /*8350*/  MOV R0, UR4 ;  /* 0x0000000400007c02 */ /* 0x000fce0008000f00 */
.L_x_155:
[----:B-1----:R1:W2:Y:S02]  /*8360*/  SYNCS.PHASECHK.TRANS64.TRYWAIT P0, [R0+URZ], R3 ;  /* 0x00000003000075a7 */ /* 0x0022a400080011ff */
[----:B--2---:R-:W-:Y:S05]  /*8370*/  @!P0 NANOSLEEP.SYNCS 0x989680 ;  /* 0x009896800000895d */ /* 0x004fea0003900000 */
[----:B------:R-:W2:Y:S02]  /*8380*/  @!P0 SYNCS.PHASECHK.TRANS64 P0, [R0+URZ], R3 ;  /* 0x00000003000085a7 */ /* 0x000ea400080010ff */
[----:B--2---:R-:W-:Y:S05]  /*8390*/  @!P0 BRA `(.L_x_155) ;  /* 0xfffffffc00f08947 */ /* 0x004fea000383ffff */
[----:B------:R-:W-:Y:S05]  /*83a0*/  BRA `(.L_x_156) ;  /* 0xffffffa800fc7947 */ /* 0x000fea000383ffff */
.L_x_49:
[----:B------:R-:W-:-:S07]  /*83b0*/  MOV R0, UR4 ;  /* 0x0000000400007c02 */ /* 0x000fce0008000f00 */
.L_x_157:
[----:B-1----:R1:W2:Y:S02]  /*83c0*/  SYNCS.PHASECHK.TRANS64.TRYWAIT P0, [R0+URZ], R3 ;  /* 0x00000003000075a7 */ /* 0x0022a400080011ff */
[----:B--2---:R-:W-:Y:S05]  /*83d0*/  @!P0 NANOSLEEP.SYNCS 0x989680 ;  /* 0x009896800000895d */ /* 0x004fea0003900000 */
[----:B------:R-:W2:Y:S02]  /*83e0*/  @!P0 SYNCS.PHASECHK.TRANS64 P0, [R0+URZ], R3 ;  /* 0x00000003000085a7 */ /* 0x000ea400080010ff */
[----:B--2---:R-:W-:Y:S05]  /*83f0*/  @!P0 BRA `(.L_x_157) ;  /* 0xfffffffc00f08947 */ /* 0x004fea000383ffff */
[----:B------:R-:W-:Y:S05]  /*8400*/  BRA `(.L_x_158) ;  /* 0xffffffac00087947 */ /* 0x000fea000383ffff */
.L_x_50:
[----:B------:R-:W-:-:S07]  /*8410*/  MOV R0, UR4 ;  /* 0x0000000400007c02 */ /* 0x000fce0008000f00 */
.L_x_159:
[----:B-1----:R1:W2:Y:S02]  /*8420*/  SYNCS.PHASECHK.TRANS64.TRYWAIT P0, [R0+URZ], R3 ;  /* 0x00000003000075a7 */ /* 0x0022a400080011ff */
[----:B--2---:R-:W-:Y:S05]  /*8430*/  @!P0 NANOSLEEP.SYNCS 0x989680 ;  /* 0x009896800000895d */ /* 0x004fea0003900000 */
[----:B------:R-:W2:Y:S02]  /*8440*/  @!P0 SYNCS.PHASECHK.TRANS64 P0, [R0+URZ], R3 ;  /* 0x00000003000085a7 */ /* 0x000ea400080010ff */
[----:B--2---:R-:W-:Y:S05]  /*8450*/  @!P0 BRA `(.L_x_159) ;  /* 0xfffffffc00f08947 */ /* 0x004fea000383ffff */
[----:B------:R-:W-:Y:S05]  /*8460*/  BRA `(.L_x_160) ;  /* 0xffffffac00147947 */ /* 0x000fea000383ffff */
.L_x_51:
[----:B------:R-:W-:-:S07]  /*8470*/  MOV R0, UR4 ;  /* 0x0000000400007c02 */ /* 0x000fce0008000f00 */
.L_x_161:
[----:B-1----:R1:W2:Y:S02]  /*8480*/  SYNCS.PHASECHK.TRANS64.TRYWAIT P0, [R0+URZ], R3 ;  /* 0x00000003000075a7 */ /* 0x0022a400080011ff */
[----:B--2---:R-:W-:Y:S05]  /*8490*/  @!P0 NANOSLEEP.SYNCS 0x989680 ;  /* 0x009896800000895d */ /* 0x004fea0003900000 */
[----:B------:R-:W2:Y:S02]  /*84a0*/  @!P0 SYNCS.PHASECHK.TRANS64 P0, [R0+URZ], R3 ;  /* 0x00000003000085a7 */ /* 0x000ea400080010ff */
[----:B--2---:R-:W-:Y:S05]  /*84b0*/  @!P0 BRA `(.L_x_161) ;  /* 0xfffffffc00f08947 */ /* 0x004fea000383ffff */
[----:B------:R-:W-:Y:S05]  /*84c0*/  BRA `(.L_x_162) ;  /* 0xffffffac00207947 */ /* 0x000fea000383ffff */
.L_x_52:
[----:B------:R-:W-:-:S07]  /*84d0*/  MOV R0, UR4 ;  /* 0x0000000400007c02 */ /* 0x000fce0008000f00 */
.L_x_163:
[----:B-1----:R1:W2:Y:S02]  /*84e0*/  SYNCS.PHASECHK.TRANS64.TRYWAIT P0, [R0+URZ], R3 ;  /* 0x00000003000075a7 */ /* 0x0022a400080011ff */
[----:B--2---:R-:W-:Y:S05]  /*84f0*/  @!P0 NANOSLEEP.SYNCS 0x989680 ;  /* 0x009896800000895d */ /* 0x004fea0003900000 */
[----:B------:R-:W2:Y:S02]  /*8500*/  @!P0 SYNCS.PHASECHK.TRANS64 P0, [R0+URZ], R3 ;  /* 0x00000003000085a7 */ /* 0x000ea400080010ff */
[----:B--2---:R-:W-:Y:S05]  /*8510*/  @!P0 BRA `(.L_x_163) ;  /* 0xfffffffc00f08947 */ /* 0x004fea000383ffff */
[----:B------:R-:W-:Y:S05]  /*8520*/  BRA `(.L_x_164) ;  /* 0xffffffac002c7947 */ /* 0x000fea000383ffff */
.L_x_53:
[----:B------:R-:W-:-:S07]  /*8530*/  MOV R0, UR4 ;  /* 0x0000000400007c02 */ /* 0x000fce0008000f00 */
.L_x_165:
[----:B-1----:R1:W2:Y:S02]  /*8540*/  SYNCS.PHASECHK.TRANS64.TRYWAIT P0, [R0+URZ], R3 ;  /* 0x00000003000075a7 */ /* 0x0022a400080011ff */
[----:B--2---:R-:W-:Y:S05]  /*8550*/  @!P0 NANOSLEEP.SYNCS 0x989680 ;  /* 0x009896800000895d */ /* 0x004fea0003900000 */
[----:B------:R-:W2:Y:S02]  /*8560*/  @!P0 SYNCS.PHASECHK.TRANS64 P0, [R0+URZ], R3 ;  /* 0x00000003000085a7 */ /* 0x000ea400080010ff */
[----:B--2---:R-:W-:Y:S05]  /*8570*/  @!P0 BRA `(.L_x_165) ;  /* 0xfffffffc00f08947 */ /* 0x004fea000383ffff */
[----:B------:R-:W-:Y:S05]  /*8580*/  BRA `(.L_x_166) ;  /* 0xffffffac00387947 */ /* 0x000fea000383ffff */
.L_x_54:
[----:B------:R-:W-:-:S07]  /*8590*/  MOV R0, UR4 ;  /* 0x0000000400007c02 */ /* 0x000fce0008000f00 */
.L_x_167:
[----:B-1----:R1:W2:Y:S02]  /*85a0*/  SYNCS.PHASECHK.TRANS64.TRYWAIT P0, [R0+URZ], R3 ;  /* 0x00000003000075a7 */ /* 0x0022a400080011ff */
[----:B--2---:R-:W-:Y:S05]  /*85b0*/  @!P0 NANOSLEEP.SYNCS 0x989680 ;  /* 0x009896800000895d */ /* 0x004fea0003900000 */
[----:B------:R-:W2:Y:S02]  /*85c0*/  @!P0 SYNCS.PHASECHK.TRANS64 P0, [R0+URZ], R3 ;  /* 0x00000003000085a7 */ /* 0x000ea400080010ff */
[----:B--2---:R-:W-:Y:S05]  /*85d0*/  @!P0 BRA `(.L_x_167) ;  /* 0xfffffffc00f08947 */ /* 0x004fea000383ffff */
[----:B------:R-:W-:Y:S05]  /*85e0*/  BRA `(.L_x_168) ;  /* 0xffffffac00447947 */ /* 0x000fea000383ffff */
.L_x_55:
[----:B------:R-:W-:-:S07]  /*85f0*/  MOV R0, UR4 ;  /* 0x0000000400007c02 */ /* 0x000fce0008000f00 */
.L_x_169:
[----:B-1----:R1:W2:Y:S02]  /*8600*/  SYNCS.PHASECHK.TRANS64.TRYWAIT P0, [R0+URZ], R3 ;  /* 0x00000003000075a7 */ /* 0x0022a400080011ff */
[----:B--2---:R-:W-:Y:S05]  /*8610*/  @!P0 NANOSLEEP.SYNCS 0x989680 ;  /* 0x009896800000895d */ /* 0x004fea0003900000 */
[----:B------:R-:W2:Y:S02]  /*8620*/  @!P0 SYNCS.PHASECHK.TRANS64 P0, [R0+URZ], R3 ;  /* 0x00000003000085a7 */ /* 0x000ea400080010ff */
[----:B--2---:R-:W-:Y:S05]  /*8630*/  @!P0 BRA `(.L_x_169) ;  /* 0xfffffffc00f08947 */ /* 0x004fea000383ffff */
[----:B------:R-:W-:Y:S05]  /*8640*/  BRA `(.L_x_170) ;  /* 0xffffffac00507947 */ /* 0x000fea000383ffff */
.L_x_56:
[----:B------:R-:W-:-:S07]  /*8650*/  MOV R0, UR4 ;  /* 0x0000000400007c02 */ /* 0x000fce0008000f00 */
.L_x_171:
[----:B-1----:R1:W2:Y:S02]  /*8660*/  SYNCS.PHASECHK.TRANS64.TRYWAIT P0, [R0+URZ], R3 ;  /* 0x00000003000075a7 */ /* 0x0022a400080011ff */
[----:B--2---:R-:W-:Y:S05]  /*8670*/  @!P0 NANOSLEEP.SYNCS 0x989680 ;  /* 0x009896800000895d */ /* 0x004fea0003900000 */
[----:B------:R-:W2:Y:S02]  /*8680*/  @!P0 SYNCS.PHASECHK.TRANS64 P0, [R0+URZ], R3 ;  /* 0x00000003000085a7 */ /* 0x000ea400080010ff */
[----:B--2---:R-:W-:Y:S05]  /*8690*/  @!P0 BRA `(.L_x_171) ;  /* 0xfffffffc00f08947 */ /* 0x004fea000383ffff */
[----:B------:R-:W-:Y:S05]  /*86a0*/  BRA `(.L_x_172) ;  /* 0xffffffac005c7947 */ /* 0x000fea000383ffff */
.L_x_57:
[----:B------:R-:W-:-:S07]  /*86b0*/  MOV R0, UR4 ;  /* 0x0000000400007c02 */ /* 0x000fce0008000f00 */
.L_x_173:
[----:B-1----:R1:W2:Y:S02]  /*86c0*/  SYNCS.PHASECHK.TRANS64.TRYWAIT P0, [R0+URZ], R3 ;  /* 0x00000003000075a7 */ /* 0x0022a400080011ff */
[----:B--2---:R-:W-:Y:S05]  /*86d0*/  @!P0 NANOSLEEP.SYNCS 0x989680 ;  /* 0x009896800000895d */ /* 0x004fea0003900000 */
[----:B------:R-:W2:Y:S02]  /*86e0*/  @!P0 SYNCS.PHASECHK.TRANS64 P0, [R0+URZ], R3 ;  /* 0x00000003000085a7 */ /* 0x000ea400080010ff */
[----:B--2---:R-:W-:Y:S05]  /*86f0*/  @!P0 BRA `(.L_x_173) ;  /* 0xfffffffc00f08947 */ /* 0x004fea000383ffff */
[----:B------:R-:W-:Y:S05]  /*8700*/  BRA `(.L_x_174) ;  /* 0xffffffac00687947 */ /* 0x000fea000383ffff */
.L_x_58:
[----:B------:R-:W-:-:S07]  /*8710*/  MOV R0, UR4 ;  /* 0x0000000400007c02 */ /* 0x000fce0008000f00 */
.L_x_175:
[----:B-1----:R1:W2:Y:S02]  /*8720*/  SYNCS.PHASECHK.TRANS64.TRYWAIT P0, [R0+URZ], R3 ;  /* 0x00000003000075a7 */ /* 0x0022a400080011ff */
[----:B--2---:R-:W-:Y:S05]  /*8730*/  @!P0 NANOSLEEP.SYNCS 0x989680 ;  /* 0x009896800000895d */ /* 0x004fea0003900000 */
[----:B------:R-:W2:Y:S02]  /*8740*/  @!P0 SYNCS.PHASECHK.TRANS64 P0, [R0+URZ], R3 ;  /* 0x00000003000085a7 */ /* 0x000ea400080010ff */
[----:B--2---:R-:W-:Y:S05]  /*8750*/  @!P0 BRA `(.L_x_175) ;  /* 0xfffffffc00f08947 */ /* 0x004fea000383ffff */
[----:B------:R-:W-:Y:S05]  /*8760*/  BRA `(.L_x_176) ;  /* 0xffffffac00747947 */ /* 0x000fea000383ffff */
.L_x_59:
[----:B------:R-:W-:-:S07]  /*8770*/  MOV R0, UR4 ;  /* 0x0000000400007c02 */ /* 0x000fce0008000f00 */
.L_x_177:
[----:B-1----:R1:W2:Y:S02]  /*8780*/  SYNCS.PHASECHK.TRANS64.TRYWAIT P0, [R0+URZ], R3 ;  /* 0x00000003000075a7 */ /* 0x0022a400080011ff */
[----:B--2---:R-:W-:Y:S05]  /*8790*/  @!P0 NANOSLEEP.SYNCS 0x989680 ;  /* 0x009896800000895d */ /* 0x004fea0003900000 */
[----:B------:R-:W2:Y:S02]  /*87a0*/  @!P0 SYNCS.PHASECHK.TRANS64 P0, [R0+URZ], R3 ;  /* 0x00000003000085a7 */ /* 0x000ea400080010ff */
[----:B--2---:R-:W-:Y:S05]  /*87b0*/  @!P0 BRA `(.L_x_177) ;  /* 0xfffffffc00f08947 */ /* 0x004fea000383ffff */
[----:B------:R-:W-:Y:S05]  /*87c0*/  BRA `(.L_x_178) ;  /* 0xffffffac00807947 */ /* 0x000fea000383ffff */
.L_x_60:
[----:B------:R-:W-:-:S07]  /*87d0*/  MOV R0, UR4 ;  /* 0x0000000400007c02 */ /* 0x000fce0008000f00 */
.L_x_179:
[----:B-1----:R1:W2:Y:S02]  /*87e0*/  SYNCS.PHASECHK.TRANS64.TRYWAIT P0, [R0+URZ], R3 ;  /* 0x00000003000075a7 */ /* 0x0022a400080011ff */
[----:B--2---:R-:W-:Y:S05]  /*87f0*/  @!P0 NANOSLEEP.SYNCS 0x989680 ;  /* 0x009896800000895d */ /* 0x004fea0003900000 */
[----:B------:R-:W2:Y:S02]  /*8800*/  @!P0 SYNCS.PHASECHK.TRANS64 P0, [R0+URZ], R3 ;  /* 0x00000003000085a7 */ /* 0x000ea400080010ff */
[----:B--2---:R-:W-:Y:S05]  /*8810*/  @!P0 BRA `(.L_x_179) ;  /* 0xfffffffc00f08947 */ /* 0x004fea000383ffff */
[----:B------:R-:W-:Y:S05]  /*8820*/  BRA `(.L_x_180) ;  /* 0xffffffac008c7947 */ /* 0x000fea000383ffff */
.L_x_61:
[----:B------:R-:W-:-:S07]  /*8830*/  MOV R0, UR4 ;  /* 0x0000000400007c02 */ /* 0x000fce0008000f00 */
.L_x_181:
[----:B-1----:R1:W2:Y:S02]  /*8840*/  SYNCS.PHASECHK.TRANS64.TRYWAIT P0, [R0+URZ], R3 ;  /* 0x00000003000075a7 */ /* 0x0022a400080011ff */
[----:B--2---:R-:W-:Y:S05]  /*8850*/  @!P0 NANOSLEEP.SYNCS 0x989680 ;  /* 0x009896800000895d */ /* 0x004fea0003900000 */
[----:B------:R-:W2:Y:S02]  /*8860*/  @!P0 SYNCS.PHASECHK.TRANS64 P0, [R0+URZ], R3 ;  /* 0x00000003000085a7 */ /* 0x000ea400080010ff */
[----:B--2---:R-:W-:Y:S05]  /*8870*/  @!P0 BRA `(.L_x_181) ;  /* 0xfffffffc00f08947 */ /* 0x004fea000383ffff */
[----:B------:R-:W-:Y:S05]  /*8880*/  BRA `(.L_x_182) ;  /* 0xffffffac00987947 */ /* 0x000fea000383ffff */
.L_x_62:
[----:B------:R-:W-:-:S07]  /*8890*/  MOV R0, UR4 ;  /* 0x0000000400007c02 */ /* 0x000fce0008000f00 */
.L_x_183:
[----:B-1----:R1:W2:Y:S02]  /*88a0*/  SYNCS.PHASECHK.TRANS64.TRYWAIT P0, [R0+URZ], R3 ;  /* 0x00000003000075a7 */ /* 0x0022a400080011ff */
[----:B--2---:R-:W-:Y:S05]  /*88b0*/  @!P0 NANOSLEEP.SYNCS 0x989680 ;  /* 0x009896800000895d */ /* 0x004fea0003900000 */
[----:B------:R-:W2:Y:S02]  /*88c0*/  @!P0 SYNCS.PHASECHK.TRANS64 P0, [R0+URZ], R3 ;  /* 0x00000003000085a7 */ /* 0x000ea400080010ff */
[----:B--2---:R-:W-:Y:S05]  /*88d0*/  @!P0 BRA `(.L_x_183) ;  /* 0xfffffffc00f08947 */ /* 0x004fea000383ffff */
[----:B------:R-:W-:Y:S05]  /*88e0*/  BRA `(.L_x_184) ;  /* 0xffffffac00a47947 */ /* 0x000fea000383ffff */
.L_x_63:
[----:B------:R-:W-:-:S07]  /*88f0*/  MOV R0, UR4 ;  /* 0x0000000400007c02 */ /* 0x000fce0008000f00 */
.L_x_185:
[----:B-1----:R1:W2:Y:S02]  /*8900*/  SYNCS.PHASECHK.TRANS64.TRYWAIT P0, [R0+URZ], R3 ;  /* 0x00000003000075a7 */ /* 0x0022a400080011ff */
[----:B--2---:R-:W-:Y:S05]  /*8910*/  @!P0 NANOSLEEP.SYNCS 0x989680 ;  /* 0x009896800000895d */ /* 0x004fea0003900000 */
[----:B------:R-:W2:Y:S02]  /*8920*/  @!P0 SYNCS.PHASECHK.TRANS64 P0, [R0+URZ], R3 ;  /* 0x00000003000085a7 */ /* 0x000ea400080010ff */
[----:B--2---:R-:W-:Y:S05]  /*8930*/  @!P0 BRA `(.L_x_185) ;  /* 0xfffffffc00f08947 */ /* 0x004fea000383ffff */
[----:B------:R-:W-:Y:S05]  /*8940*/  BRA `(.L_x_186) ;  /* 0xffffffac00b07947 */ /* 0x000fea000383ffff */
.L_x_64:
[----:B------:R-:W-:-:S07]  /*8950*/  MOV R0, UR4 ;  /* 0x0000000400007c02 */ /* 0x000fce0008000f00 */
.L_x_187:
[----:B-1----:R1:W2:Y:S02]  /*8960*/  SYNCS.PHASECHK.TRANS64.TRYWAIT P0, [R0+URZ], R3 ;  /* 0x00000003000075a7 */ /* 0x0022a400080011ff */
[----:B--2---:R-:W-:Y:S05]  /*8970*/  @!P0 NANOSLEEP.SYNCS 0x989680 ;  /* 0x009896800000895d */ /* 0x004fea0003900000 */
[----:B------:R-:W2:Y:S02]  /*8980*/  @!P0 SYNCS.PHASECHK.TRANS64 P0, [R0+URZ], R3 ;  /* 0x00000003000085a7 */ /* 0x000ea400080010ff */
[----:B--2---:R-:W-:Y:S05]  /*8990*/  @!P0 BRA `(.L_x_187) ;  /* 0xfffffffc00f08947 */ /* 0x004fea000383ffff */
[----:B------:R-:W-:Y:S05]  /*89a0*/  BRA `(.L_x_188) ;  /* 0xffffffac00bc7947 */ /* 0x000fea000383ffff */
.L_x_65:
[----:B------:R-:W-:-:S07]  /*89b0*/  MOV R0, UR4 ;  /* 0x0000000400007c02 */ /* 0x000fce0008000f00 */
.L_x_189:
[----:B-1----:R1:W2:Y:S02]  /*89c0*/  SYNCS.PHASECHK.TRANS64.TRYWAIT P0, [R0+URZ], R3 ;  /* 0x00000003000075a7 */ /* 0x0022a400080011ff */
[----:B--2---:R-:W-:Y:S05]  /*89d0*/  @!P0 NANOSLEEP.SYNCS 0x989680 ;  /* 0x009896800000895d */ /* 0x004fea0003900000 */
[----:B------:R-:W2:Y:S02]  /*89e0*/  @!P0 SYNCS.PHASECHK.TRANS64 P0, [R0+URZ], R3 ;  /* 0x00000003000085a7 */ /* 0x000ea400080010ff */
[----:B--2---:R-:W-:Y:S05]  /*89f0*/  @!P0 BRA `(.L_x_189) ;  /* 0xfffffffc00f08947 */ /* 0x004fea000383ffff */
[----:B------:R-:W-:Y:S05]  /*8a00*/  BRA `(.L_x_190) ;  /* 0xffffffac00c87947 */ /* 0x000fea000383ffff */
.L_x_68:
[----:B------:R-:W-:-:S07]  /*8a10*/  MOV R4, UR45 ;  /* 0x0000002d00047c02 */ /* 0x000fce0008000f00 */
.L_x_191:
[----:B--2---:R2:W3:Y:S02]  /*8a20*/  SYNCS.PHASECHK.TRANS64.TRYWAIT P1, [R4+URZ+0x1e8], R7 ;  /* 0x0001e807040075a7 */ /* 0x0044e400080211ff */
[----:B---3--:R-:W-:Y:S05]  /*8a30*/  @!P1 NANOSLEEP.SYNCS 0x989680 ;  /* 0x009896800000995d */ /* 0x008fea0003900000 */
[----:B------:R-:W3:Y:S02]  /*8a40*/  @!P1 SYNCS.PHASECHK.TRANS64 P1, [R4+URZ+0x1e8], R7 ;  /* 0x0001e807040095a7 */ /* 0x000ee400080210ff */
[----:B---3--:R-:W-:Y:S05]  /*8a50*/  @!P1 BRA `(.L_x_191) ;  /* 0xfffffffc00f09947 */ /* 0x008fea000383ffff */
[----:B------:R-:W-:Y:S05]  /*8a60*/  BRA `(.L_x_192) ;  /* 0xffffffb0002c7947 */ /* 0x000fea000383ffff */
.L_x_69:
[----:B--2---:R-:W-:-:S07]  /*8a70*/  MOV R4, UR45 ;  /* 0x0000002d00047c02 */ /* 0x004fce0008000f00 */
.L_x_193:
[----:B--2---:R2:W3:Y:S02]  /*8a80*/  SYNCS.PHASECHK.TRANS64.TRYWAIT P1, [R4+URZ+0x1e0], R5 ;  /* 0x0001e005040075a7 */ /* 0x0044e400080211ff */
[----:B---3--:R-:W-:Y:S05]  /*8a90*/  @!P1 NANOSLEEP.SYNCS 0x989680 ;  /* 0x009896800000995d */ /* 0x008fea0003900000 */
[----:B------:R-:W3:Y:S02]  /*8aa0*/  @!P1 SYNCS.PHASECHK.TRANS64 P1, [R4+URZ+0x1e0], R5 ;  /* 0x0001e005040095a7 */ /* 0x000ee400080210ff */
[----:B---3--:R-:W-:Y:S05]  /*8ab0*/  @!P1 BRA `(.L_x_193) ;  /* 0xfffffffc00f09947 */ /* 0x008fea000383ffff */
[----:B------:R-:W-:Y:S05]  /*8ac0*/  BRA `(.L_x_194) ;  /* 0xffffffb000347947 */ /* 0x000fea000383ffff */
.L_x_77:
[----:B------:R-:W-:-:S07]  /*8ad0*/  MOV R0, UR6 ;  /* 0x0000000600007c02 */ /* 0x000fce0008000f00 */
.L_x_195:
[----:B--2---:R2:W3:Y:S02]  /*8ae0*/  SYNCS.PHASECHK.TRANS64.TRYWAIT P0, [R0+URZ+0x1e0], R5 ;  /* 0x0001e005000075a7 */ /* 0x0044e400080011ff */
[----:B---3--:R-:W-:Y:S05]  /*8af0*/  @!P0 NANOSLEEP.SYNCS 0x989680 ;  /* 0x009896800000895d */ /* 0x008fea0003900000 */
[----:B------:R-:W3:Y:S02]  /*8b00*/  @!P0 SYNCS.PHASECHK.TRANS64 P0, [R0+URZ+0x1e0], R5 ;  /* 0x0001e005000085a7 */ /* 0x000ee400080010ff */
[----:B---3--:R-:W-:Y:S05]  /*8b10*/  @!P0 BRA `(.L_x_195) ;  /* 0xfffffffc00f08947 */ /* 0x008fea000383ffff */
[----:B------:R-:W-:Y:S05]  /*8b20*/  BRA `(.L_x_196) ;  /* 0xffffffb400ac7947 */ /* 0x000fea000383ffff */
.L_x_78:
[----:B------:R-:W-:-:S07]  /*8b30*/  MOV R5, UR8 ;  /* 0x0000000800057c02 */ /* 0x000fce0008000f00 */
.L_x_197:
[----:B--2---:R2:W3:Y:S02]  /*8b40*/  SYNCS.PHASECHK.TRANS64.TRYWAIT P0, [R5+URZ+0x200], R0 ;  /* 0x00020000050075a7 */ /* 0x0044e400080011ff */
[----:B---3--:R-:W-:Y:S05]  /*8b50*/  @!P0 NANOSLEEP.SYNCS 0x989680 ;  /* 0x009896800000895d */ /* 0x008fea0003900000 */
[----:B------:R-:W3:Y:S02]  /*8b60*/  @!P0 SYNCS.PHASECHK.TRANS64 P0, [R5+URZ+0x200], R0 ;  /* 0x00020000050085a7 */ /* 0x000ee400080010ff */
[----:B---3--:R-:W-:Y:S05]  /*8b70*/  @!P0 BRA `(.L_x_197) ;  /* 0xfffffffc00f08947 */ /* 0x008fea000383ffff */
[----:B------:R-:W-:Y:S05]  /*8b80*/  BRA `(.L_x_198) ;  /* 0xffffffb400c87947 */ /* 0x000fea000383ffff */
.L_x_81:
[----:B--2---:R-:W-:Y:S07]  /*8b90*/  MOV R0, UR7 ;  /* 0x0000000700007c02 */ /* 0x004fee0008000f00 */
.L_x_199:
[----:B--2---:R2:W3:Y:S02]  /*8ba0*/  SYNCS.PHASECHK.TRANS64.TRYWAIT P0, [R0+URZ], R5 ;  /* 0x00000005000075a7 */ /* 0x0044e400080011ff */
[----:B---3--:R-:W-:Y:S05]  /*8bb0*/  @!P0 NANOSLEEP.SYNCS 0x989680 ;  /* 0x009896800000895d */ /* 0x008fea0003900000 */
[----:B------:R-:W3:Y:S02]  /*8bc0*/  @!P0 SYNCS.PHASECHK.TRANS64 P0, [R0+URZ], R5 ;  /* 0x00000005000085a7 */ /* 0x000ee400080010ff */
[----:B---3--:R-:W-:Y:S05]  /*8bd0*/  @!P0 BRA `(.L_x_199) ;  /* 0xfffffffc00f08947 */ /* 0x008fea000383ffff */
[----:B------:R-:W-:Y:S05]  /*8be0*/  BRA `(.L_x_80) ;  /* 0xffffffb400ec7947 */ /* 0x000fea000383ffff */
.L_x_84:
[----:B------:R-:W-:-:S07]  /*8bf0*/  MOV R0, UR5 ;  /* 0x0000000500007c02 */ /* 0x000fce0008000f00 */
.L_x_200:
[----:B--2---:R2:W4:Y:S02]  /*8c00*/  SYNCS.PHASECHK.TRANS64.TRYWAIT P0, [R0+URZ], R3 ;  /* 0x00000003000075a7 */ /* 0x00452400080011ff */
[----:B----4-:R-:W-:Y:S05]  /*8c10*/  @!P0 NANOSLEEP.SYNCS 0x989680 ;  /* 0x009896800000895d */ /* 0x010fea0003900000 */
[----:B------:R-:W4:Y:S02]  /*8c20*/  @!P0 SYNCS.PHASECHK.TRANS64 P0, [R0+URZ], R3 ;  /* 0x00000003000085a7 */ /* 0x000f2400080010ff */
[----:B----4-:R-:W-:Y:S05]  /*8c30*/  @!P0 BRA `(.L_x_200) ;  /* 0xfffffffc00f08947 */ /* 0x010fea000383ffff */
[----:B------:R-:W-:Y:S05]  /*8c40*/  BRA `(.L_x_201) ;  /* 0xffffffb800b47947 */ /* 0x000fea000383ffff */
.L_x_85:
[----:B------:R-:W-:-:S07]  /*8c50*/  MOV R0, UR7 ;  /* 0x0000000700007c02 */ /* 0x000fce0008000f00 */
.L_x_202:
[----:B--2---:R2:W4:Y:S02]  /*8c60*/  SYNCS.PHASECHK.TRANS64.TRYWAIT P0, [R0+URZ], R3 ;  /* 0x00000003000075a7 */ /* 0x00452400080011ff */
[----:B----4-:R-:W-:Y:S05]  /*8c70*/  @!P0 NANOSLEEP.SYNCS 0x989680 ;  /* 0x009896800000895d */ /* 0x010fea0003900000 */
[----:B------:R-:W4:Y:S02]  /*8c80*/  @!P0 SYNCS.PHASECHK.TRANS64 P0, [R0+URZ], R3 ;  /* 0x00000003000085a7 */ /* 0x000f2400080010ff */
[----:B----4-:R-:W-:Y:S05]  /*8c90*/  @!P0 BRA `(.L_x_202) ;  /* 0xfffffffc00f08947 */ /* 0x010fea000383ffff */
[----:B------:R-:W-:Y:S05]  /*8ca0*/  BRA `(.L_x_203) ;  /* 0xffffffb800c07947 */ /* 0x000fea000383ffff */
.L_x_90:
[----:B------:R-:W-:Y:S07]  /*8cb0*/  MOV R0, UR15 ;  /* 0x0000000f00007c02 */ /* 0x000fee0008000f00 */
.L_x_204:
[----:B--2---:R2:W3:Y:S02]  /*8cc0*/  SYNCS.PHASECHK.TRANS64.TRYWAIT P0, [R0+URZ+0x1e0], R3 ;  /* 0x0001e003000075a7 */ /* 0x0044e400080011ff */
[----:B---3--:R-:W-:Y:S05]  /*8cd0*/  @!P0 NANOSLEEP.SYNCS 0x989680 ;  /* 0x009896800000895d */ /* 0x008fea0003900000 */
[----:B------:R-:W3:Y:S02]  /*8ce0*/  @!P0 SYNCS.PHASECHK.TRANS64 P0, [R0+URZ+0x1e0], R3 ;  /* 0x0001e003000085a7 */ /* 0x000ee400080010ff */
[----:B---3--:R-:W-:Y:S05]  /*8cf0*/  @!P0 BRA `(.L_x_204) ;  /* 0xfffffffc00f08947 */ /* 0x008fea000383ffff */
[----:B------:R-:W-:Y:S05]  /*8d00*/  BRA `(.L_x_205) ;  /* 0xffffffbc00d87947 */ /* 0x000fea000383ffff */
.L_x_93:
[----:B------:R-:W-:Y:S07]  /*8d10*/  MOV R0, UR15 ;  /* 0x0000000f00007c02 */ /* 0x000fee0008000f00 */
.L_x_206:
[----:B--2---:R2:W3:Y:S02]  /*8d20*/  SYNCS.PHASECHK.TRANS64.TRYWAIT P0, [R0+URZ+0x1d8], R3 ;  /* 0x0001d803000075a7 */ /* 0x0044e400080011ff */
[----:B---3--:R-:W-:Y:S05]  /*8d30*/  @!P0 NANOSLEEP.SYNCS 0x989680 ;  /* 0x009896800000895d */ /* 0x008fea0003900000 */
[----:B------:R-:W3:Y:S02]  /*8d40*/  @!P0 SYNCS.PHASECHK.TRANS64 P0, [R0+URZ+0x1d8], R3 ;  /* 0x0001d803000085a7 */ /* 0x000ee400080010ff */
[----:B---3--:R-:W-:Y:S05]  /*8d50*/  @!P0 BRA `(.L_x_206) ;  /* 0xfffffffc00f08947 */ /* 0x008fea000383ffff */
[----:B------:R-:W-:Y:S05]  /*8d60*/  BRA `(.L_x_92) ;  /* 0xffffffc000b07947 */ /* 0x000fea000383ffff */
.L_x_96:
[----:B------:R-:W-:Y:S07]  /*8d70*/  MOV R3, UR19 ;  /* 0x0000001300037c02 */ /* 0x000fee0008000f00 */
.L_x_207:
[----:B-1----:R1:W2:Y:S02]  /*8d80*/  SYNCS.PHASECHK.TRANS64.TRYWAIT P0, [R3+URZ+0x1b8], R0 ;  /* 0x0001b800030075a7 */ /* 0x0022a400080011ff */
[----:B--2---:R-:W-:Y:S05]  /*8d90*/  @!P0 NANOSLEEP.SYNCS 0x989680 ;  /* 0x009896800000895d */ /* 0x004fea0003900000 */
[----:B------:R-:W2:Y:S02]  /*8da0*/  @!P0 SYNCS.PHASECHK.TRANS64 P0, [R3+URZ+0x1b8], R0 ;  /* 0x0001b800030085a7 */ /* 0x000ea400080010ff */
[----:B--2---:R-:W-:Y:S05]  /*8db0*/  @!P0 BRA `(.L_x_207) ;  /* 0xfffffffc00f08947 */ /* 0x004fea000383ffff */
[----:B------:R-:W-:Y:S05]  /*8dc0*/  BRA `(.L_x_208) ;  /* 0xffffffc4006c7947 */ /* 0x000fea000383ffff */
.L_x_97:
[----:B------:R-:W-:Y:S07]  /*8dd0*/  MOV R3, UR17 ;  /* 0x0000001100037c02 */ /* 0x000fee0008000f00 */
.L_x_209:
[----:B-1----:R1:W2:Y:S02]  /*8de0*/  SYNCS.PHASECHK.TRANS64.TRYWAIT P0, [R3+URZ+0x1b8], R12 ;  /* 0x0001b80c030075a7 */ /* 0x0022a400080011ff */
[----:B--2---:R-:W-:Y:S05]  /*8df0*/  @!P0 NANOSLEEP.SYNCS 0x989680 ;  /* 0x009896800000895d */ /* 0x004fea0003900000 */
[----:B------:R-:W2:Y:S02]  /*8e00*/  @!P0 SYNCS.PHASECHK.TRANS64 P0, [R3+URZ+0x1b8], R12 ;  /* 0x0001b80c030085a7 */ /* 0x000ea400080010ff */
[----:B--2---:R-:W-:Y:S05]  /*8e10*/  @!P0 BRA `(.L_x_209) ;  /* 0xfffffffc00f08947 */ /* 0x004fea000383ffff */
[----:B------:R-:W-:Y:S05]  /*8e20*/  BRA `(.L_x_210) ;  /* 0xffffffc800087947 */ /* 0x000fea000383ffff */
.L_x_99:
[----:B------:R-:W-:-:S07]  /*8e30*/  MOV R0, UR4 ;  /* 0x0000000400007c02 */ /* 0x000fce0008000f00 */
.L_x_211:
[----:B-1----:R1:W3:Y:S02]  /*8e40*/  SYNCS.PHASECHK.TRANS64.TRYWAIT P0, [R0+URZ], R3 ;  /* 0x00000003000075a7 */ /* 0x0022e400080011ff */
[----:B---3--:R-:W-:Y:S05]  /*8e50*/  @!P0 NANOSLEEP.SYNCS 0x989680 ;  /* 0x009896800000895d */ /* 0x008fea0003900000 */
[----:B------:R-:W3:Y:S02]  /*8e60*/  @!P0 SYNCS.PHASECHK.TRANS64 P0, [R0+URZ], R3 ;  /* 0x00000003000085a7 */ /* 0x000ee400080010ff */
[----:B---3--:R-:W-:Y:S05]  /*8e70*/  @!P0 BRA `(.L_x_211) ;  /* 0xfffffffc00f08947 */ /* 0x008fea000383ffff */
[----:B------:R-:W-:Y:S05]  /*8e80*/  BRA `(.L_x_212) ;  /* 0xffffffc800807947 */ /* 0x000fea000383ffff */
.L_x_100:
[----:B------:R-:W-:-:S07]  /*8e90*/  MOV R0, UR4 ;  /* 0x0000000400007c02 */ /* 0x000fce0008000f00 */
.L_x_213:
[----:B-1----:R1:W3:Y:S02]  /*8ea0*/  SYNCS.PHASECHK.TRANS64.TRYWAIT P0, [R0+URZ], R3 ;  /* 0x00000003000075a7 */ /* 0x0022e400080011ff */
[----:B---3--:R-:W-:Y:S05]  /*8eb0*/  @!P0 NANOSLEEP.SYNCS 0x989680 ;  /* 0x009896800000895d */ /* 0x008fea0003900000 */
[----:B------:R-:W3:Y:S02]  /*8ec0*/  @!P0 SYNCS.PHASECHK.TRANS64 P0, [R0+URZ], R3 ;  /* 0x00000003000085a7 */ /* 0x000ee400080010ff */
[----:B---3--:R-:W-:Y:S05]  /*8ed0*/  @!P0 BRA `(.L_x_213) ;  /* 0xfffffffc00f08947 */ /* 0x008fea000383ffff */
[----:B------:R-:W-:Y:S05]  /*8ee0*/  BRA `(.L_x_214) ;  /* 0xffffffc8008c7947 */ /* 0x000fea000383ffff */
.L_x_102:
[----:B------:R-:W-:Y:S07]  /*8ef0*/  MOV R0, UR50 ;  /* 0x0000003200007c02 */ /* 0x000fee0008000f00 */
.L_x_215:
[----:B--2---:R2:W4:Y:S02]  /*8f00*/  SYNCS.PHASECHK.TRANS64.TRYWAIT P0, [R0+URZ+0x1e0], R3 ;  /* 0x0001e003000075a7 */ /* 0x00452400080011ff */
[----:B----4-:R-:W-:Y:S05]  /*8f10*/  @!P0 NANOSLEEP.SYNCS 0x989680 ;  /* 0x009896800000895d */ /* 0x010fea0003900000 */
[----:B------:R-:W4:Y:S02]  /*8f20*/  @!P0 SYNCS.PHASECHK.TRANS64 P0, [R0+URZ+0x1e0], R3 ;  /* 0x0001e003000085a7 */ /* 0x000f2400080010ff */
[----:B----4-:R-:W-:Y:S05]  /*8f30*/  @!P0 BRA `(.L_x_215) ;  /* 0xfffffffc00f08947 */ /* 0x010fea000383ffff */
[----:B------:R-:W-:Y:S05]  /*8f40*/  BRA `(.L_x_216) ;  /* 0xffffffcc00807947 */ /* 0x000fea000383ffff */
.L_x_112:
[----:B-1----:R1:W3:Y:S02]  /*8f50*/  SYNCS.PHASECHK.TRANS64.TRYWAIT P1, [R0+URZ+0x1a0], R7 ;  /* 0x0001a007000075a7 */ /* 0x0022e400080211ff */
[----:B---3--:R-:W-:Y:S05]  /*8f60*/  @!P1 NANOSLEEP.SYNCS 0x989680 ;  /* 0x009896800000995d */ /* 0x008fea0003900000 */
[----:B------:R-:W3:Y:S02]  /*8f70*/  @!P1 SYNCS.PHASECHK.TRANS64 P1, [R0+URZ+0x1a0], R7 ;  /* 0x0001a007000095a7 */ /* 0x000ee400080210ff */
[----:B---3--:R-:W-:Y:S05]  /*8f80*/  @!P1 BRA `(.L_x_112) ;  /* 0xfffffffc00f09947 */ /* 0x008fea000383ffff */
[----:B------:R-:W-:Y:S05]  /*8f90*/  BRA `(.L_x_111) ;  /* 0xffffffd8009c7947 */ /* 0x000fea000383ffff */
.L_x_114:
[----:B----4-:R4:W1:Y:S02]  /*8fa0*/  SYNCS.PHASECHK.TRANS64.TRYWAIT P0, [R84+URZ+0x1f0], R3 ;  /* 0x0001f003540075a7 */ /* 0x01086400080011ff */
[----:B-1----:R-:W-:Y:S05]  /*8fb0*/  @!P0 NANOSLEEP.SYNCS 0x989680 ;  /* 0x009896800000895d */ /* 0x002fea0003900000 */
[----:B------:R-:W1:Y:S02]  /*8fc0*/  @!P0 SYNCS.PHASECHK.TRANS64 P0, [R84+URZ+0x1f0], R3 ;  /* 0x0001f003540085a7 */ /* 0x000e6400080010ff */
[----:B-1----:R-:W-:Y:S05]  /*8fd0*/  @!P0 BRA `(.L_x_114) ;  /* 0xfffffffc00f08947 */ /* 0x002fea000383ffff */
[----:B------:R-:W-:Y:S05]  /*8fe0*/  BRA `(.L_x_113) ;  /* 0xffffffd800ec7947 */ /* 0x000fea000383ffff */
.L_x_125:
[----:B--2---:R2:W3:Y:S02]  /*8ff0*/  SYNCS.PHASECHK.TRANS64.TRYWAIT P0, [R3+URZ+0x1a0], R2 ;  /* 0x0001a002030075a7 */ /* 0x0044e400080011ff */
[----:B---3--:R-:W-:Y:S05]  /*9000*/  @!P0 NANOSLEEP.SYNCS 0x989680 ;  /* 0x009896800000895d */ /* 0x008fea0003900000 */
[----:B------:R-:W3:Y:S02]  /*9010*/  @!P0 SYNCS.PHASECHK.TRANS64 P0, [R3+URZ+0x1a0], R2 ;  /* 0x0001a002030085a7 */ /* 0x000ee400080010ff */
[----:B---3--:R-:W-:Y:S05]  /*9020*/  @!P0 BRA `(.L_x_125) ;  /* 0xfffffffc00f08947 */ /* 0x008fea000383ffff */
[----:B------:R-:W-:Y:S05]  /*9030*/  BRA `(.L_x_124) ;  /* 0xffffffe400047947 */ /* 0x000fea000383ffff */
        .weak           $__internal_0_$__cuda_sm10x_tcgen05_guardrail_trap_col_being_dealloced_not_returned_by_alloc
        .type           $__internal_0_$__cuda_sm10x_tcgen05_guardrail_trap_col_being_dealloced_not_returned_by_alloc,@function
        .size           $__internal_0_$__cuda_sm10x_tcgen05_guardrail_trap_col_being_dealloced_not_returned_by_alloc,($__internal_1_$__cuda_sm10x_tcgen05_guardrail_trap_phase_invalid_during_alloc - $__internal_0_$__cuda_sm10x_tcgen05_guardrail_trap_col_being_dealloced_not_returned_by_alloc)
$__internal_0_$__cuda_sm10x_tcgen05_guardrail_trap_col_being_dealloced_not_returned_by_alloc:
[----:B------:R-:W-:Y:S05]  /*9040*/  BPT.TRAP 0x1 ;  /* 0x000000040000795c */ /* 0x000fea0000300000 */
[----:B------:R-:W-:-:S04]  /*9050*/  HFMA2 R3, -RZ, RZ, 0, 0 ;  /* 0x00000000ff037431 */ /* 0x000fc800000001ff */
[----:B------:R-:W-:Y:S05]  /*9060*/  RET.REL.NODEC R2 `(_ZN7cutlass13device_kernelINS_4conv6kernel13ConvUniversalINS1_16ConvProblemShapeILNS1_8OperatorE1ELi2EEENS1_10collective14CollectiveConvINS1_47MainloopSm100TmaUmmaWarpSpecializedImplicitGemmILS5_1ELi26ELi2ELi1ELi2EN4cute5tupleIJNSA_1CILi2EEENSC_ILi1EEESE_EEEEENSB_IJNSC_ILi64EEESH_NSB_IJNSC_ILi32EEEEEEEEENS_6half_tESL_NSA_8TiledMMAINSA_8MMA_AtomIJNSA_20SM100_MMA_F16BF16_SSISL_SL_fLi64ELi64ELNSA_4UMMA5MajorE0ELSQ_1ELNSP_7ScaleInE0ELSR_0EEEEEENSA_6LayoutINSB_IJSE_SE_SE_EEENSB_IJNSC_ILi0EEESW_SW_EEEEENSB_IJNSA_10UnderscoreESZ_SZ_EEEEENS7_6detail27Sm100ImplicitGemmTileTraitsINSA_20SM90_TMA_LOAD_IM2COLENSA_14ComposedLayoutINSA_7SwizzleILi2ELi4ELi3EEENSA_18smem_ptr_flag_bitsILi16EEENSU_INSB_IJNSC_ILi8EEESI_EEENSB_IJSI_SE_EEEEEEEvEENS13_INSA_23SM90_TMA_LOAD_MULTICASTENS15_INS16_ILi3ELi4ELi3EEES19_NSU_INSB_IJSH_S1A_EEENSB_IJSE_SH_EEEEEEEvEEEENS_8epilogue10collective18CollectiveEpilogueINS1O_23Sm100TmaWarpSpecializedILi3ELi2ELi16ELb1ELb0EEEJSK_NSB_IJNSU_ISH_SE_EENSU_ISI_SE_EEEEESL_NSB_IJNSB_IJlllEEESE_SW_EEESL_S1X_NS1O_6fusion15FusionCallbacksIS1S_NS1Y_17LinearCombinationISL_fSL_fLNS_15FloatRoundStyleE2EEESK_S1V_JEEENSA_5SM1004TMEM4LOAD26SM100_TMEM_LOAD_16dp256b4xES14_S1E_NSA_17SM75_U32x4_LDSM_NENSA_21SM90_TMA_STORE_IM2COLES1E_NSA_17SM90_U32x4_STSM_NENSA_39AutoVectorizingCopyWithAssumedAlignmentILi128EEEEEEvvEEEEvNT_6ParamsE) ;  /* 0xffffff6c02e47950 */ /* 0x000fea0003c3ffff */
        .weak           $__internal_1_$__cuda_sm10x_tcgen05_guardrail_trap_phase_invalid_during_alloc
        .type           $__internal_1_$__cuda_sm10x_tcgen05_guardrail_trap_phase_invalid_during_alloc,@function
        .size           $__internal_1_$__cuda_sm10x_tcgen05_guardrail_trap_phase_invalid_during_alloc,($__internal_2_$__cuda_sm10x_tcgen05_guardrail_trap_unallocated_columns_being_dealloced - $__internal_1_$__cuda_sm10x_tcgen05_guardrail_trap_phase_invalid_during_alloc)
$__internal_1_$__cuda_sm10x_tcgen05_guardrail_trap_phase_invalid_during_alloc:
[----:B------:R-:W-:Y:S05]  /*9070*/  BPT.TRAP 0x1 ;  /* 0x000000040000795c */ /* 0x000fea0000300000 */
[----:B------:R-:W-:-:S04]  /*9080*/  MOV R3, 0x0 ;  /* 0x0000000000037802 */ /* 0x000fc80000000f00 */
[----:B------:R-:W-:Y:S05]  /*9090*/  RET.REL.NODEC R2 `(_ZN7cutlass13device_kernelINS_4conv6kernel13ConvUniversalINS1_16ConvProblemShapeILNS1_8OperatorE1ELi2EEENS1_10collective14CollectiveConvINS1_47MainloopSm100TmaUmmaWarpSpecializedImplicitGemmILS5_1ELi26ELi2ELi1ELi2EN4cute5tupleIJNSA_1CILi2EEENSC_ILi1EEESE_EEEEENSB_IJNSC_ILi64EEESH_NSB_IJNSC_ILi32EEEEEEEEENS_6half_tESL_NSA_8TiledMMAINSA_8MMA_AtomIJNSA_20SM100_MMA_F16BF16_SSISL_SL_fLi64ELi64ELNSA_4UMMA5MajorE0ELSQ_1ELNSP_7ScaleInE0ELSR_0EEEEEENSA_6LayoutINSB_IJSE_SE_SE_EEENSB_IJNSC_ILi0EEESW_SW_EEEEENSB_IJNSA_10UnderscoreESZ_SZ_EEEEENS7_6detail27Sm100ImplicitGemmTileTraitsINSA_20SM90_TMA_LOAD_IM2COLENSA_14ComposedLayoutINSA_7SwizzleILi2ELi4ELi3EEENSA_18smem_ptr_flag_bitsILi16EEENSU_INSB_IJNSC_ILi8EEESI_EEENSB_IJSI_SE_EEEEEEEvEENS13_INSA_23SM90_TMA_LOAD_MULTICASTENS15_INS16_ILi3ELi4ELi3EEES19_NSU_INSB_IJSH_S1A_EEENSB_IJSE_SH_EEEEEEEvEEEENS_8epilogue10collective18CollectiveEpilogueINS1O_23Sm100TmaWarpSpecializedILi3ELi2ELi16ELb1ELb0EEEJSK_NSB_IJNSU_ISH_SE_EENSU_ISI_SE_EEEEESL_NSB_IJNSB_IJlllEEESE_SW_EEESL_S1X_NS1O_6fusion15FusionCallbacksIS1S_NS1Y_17LinearCombinationISL_fSL_fLNS_15FloatRoundStyleE2EEESK_S1V_JEEENSA_5SM1004TMEM4LOAD26SM100_TMEM_LOAD_16dp256b4xES14_S1E_NSA_17SM75_U32x4_LDSM_NENSA_21SM90_TMA_STORE_IM2COLES1E_NSA_17SM90_U32x4_STSM_NENSA_39AutoVectorizingCopyWithAssumedAlignmentILi128EEEEEEvvEEEEvNT_6ParamsE) ;  /* 0xffffff6c02d87950 */ /* 0x000fea0003c3ffff */
        .weak           $__internal_2_$__cuda_sm10x_tcgen05_guardrail_trap_unallocated_columns_being_dealloced
        .type           $__internal_2_$__cuda_sm10x_tcgen05_guardrail_trap_unallocated_columns_being_dealloced,@function
        .size           $__internal_2_$__cuda_sm10x_tcgen05_guardrail_trap_unallocated_columns_being_dealloced,(.L_x_218 - $__internal_2_$__cuda_sm10x_tcgen05_guardrail_trap_unallocated_columns_being_dealloced)
$__internal_2_$__cuda_sm10x_tcgen05_guardrail_trap_unallocated_columns_being_dealloced:
[----:B------:R-:W-:Y:S05]  /*90a0*/  BPT.TRAP 0x1 ;  /* 0x000000040000795c */ /* 0x000fea0000300000 */
[----:B------:R-:W-:-:S04]  /*90b0*/  HFMA2 R3, -RZ, RZ, 0, 0 ;  /* 0x00000000ff037431 */ /* 0x000fc800000001ff */
[----:B------:R-:W-:Y:S05]  /*90c0*/  RET.REL.NODEC R2 `(_ZN7cutlass13device_kernelINS_4conv6kernel13ConvUniversalINS1_16ConvProblemShapeILNS1_8OperatorE1ELi2EEENS1_10collective14CollectiveConvINS1_47MainloopSm100TmaUmmaWarpSpecializedImplicitGemmILS5_1ELi26ELi2ELi1ELi2EN4cute5tupleIJNSA_1CILi2EEENSC_ILi1EEESE_EEEEENSB_IJNSC_ILi64EEESH_NSB_IJNSC_ILi32EEEEEEEEENS_6half_tESL_NSA_8TiledMMAINSA_8MMA_AtomIJNSA_20SM100_MMA_F16BF16_SSISL_SL_fLi64ELi64ELNSA_4UMMA5MajorE0ELSQ_1ELNSP_7ScaleInE0ELSR_0EEEEEENSA_6LayoutINSB_IJSE_SE_SE_EEENSB_IJNSC_ILi0EEESW_SW_EEEEENSB_IJNSA_10UnderscoreESZ_SZ_EEEEENS7_6detail27Sm100ImplicitGemmTileTraitsINSA_20SM90_TMA_LOAD_IM2COLENSA_14ComposedLayoutINSA_7SwizzleILi2ELi4ELi3EEENSA_18smem_ptr_flag_bitsILi16EEENSU_INSB_IJNSC_ILi8EEESI_EEENSB_IJSI_SE_EEEEEEEvEENS13_INSA_23SM90_TMA_LOAD_MULTICASTENS15_INS16_ILi3ELi4ELi3EEES19_NSU_INSB_IJSH_S1A_EEENSB_IJSE_SH_EEEEEEEvEEEENS_8epilogue10collective18CollectiveEpilogueINS1O_23Sm100TmaWarpSpecializedILi3ELi2ELi16ELb1ELb0EEEJSK_NSB_IJNSU_ISH_SE_EENSU_ISI_SE_EEEEESL_NSB_IJNSB_IJlllEEESE_SW_EEESL_S1X_NS1O_6fusion15FusionCallbacksIS1S_NS1Y_17LinearCombinationISL_fSL_fLNS_15FloatRoundStyleE2EEESK_S1V_JEEENSA_5SM1004TMEM4LOAD26SM100_TMEM_LOAD_16dp256b4xES14_S1E_NSA_17SM75_U32x4_LDSM_NENSA_21SM90_TMA_STORE_IM2COLES1E_NSA_17SM90_U32x4_STSM_NENSA_39AutoVectorizingCopyWithAssumedAlignmentILi128EEEEEEvvEEEEvNT_6ParamsE) ;  /* 0xffffff6c02cc7950 */ /* 0x000fea0003c3ffff */
.L_x_217:
[----:B------:R-:W-:-:S00]  /*90d0*/  BRA `(.L_x_217) ;  /* 0xfffffffc00fc7947 */ /* 0x000fc0000383ffff */
[----:B------:R-:W-:-:S00]  /*90e0*/  NOP ;  /* 0x0000000000007918 */ /* 0x000fc00000000000 */
        /* <DEDUP_REMOVED lines=9> */
.L_x_218:


//--------------------- .nv.global.init           --------------------------
	.section	.nv.global.init,"aw",@progbits
.nv.global.init:
	.type		$str$29,@object
	.size		$str$29,($str$30 - $str$29)
$str$29:
        /*0000*/ 	.byte	0x28, 0x61, 0x64, 0x64, 0x72, 0x65, 0x73, 0x73, 0x20, 0x26, 0x20, 0x6d, 0x61, 0x73, 0x6b, 0x29
        /*0010*/ 	.byte	0x20, 0x3d, 0x3d, 0x20, 0x30, 0x00
	.type		$str$30,@object
	.size		$str$30,($str$28 - $str$30)
$str$30:
        /*0016*/ 	.byte	0x2f, 0x74, 0x6d, 0x70, 0x2f, 0x63, 0x75, 0x74, 0x6c, 0x61, 0x73, 0x73, 0x5f, 0x73, 0x77, 0x65
        /*0026*/ 	.byte	0x65, 0x70, 0x5f, 0x73, 0x72, 0x63, 0x2f, 0x69, 0x6e, 0x63, 0x6c, 0x75, 0x64, 0x65, 0x2f, 0x63
        /*0036*/ 	.byte	0x75, 0x74, 0x65, 0x2f, 0x70, 0x6f, 0x69, 0x6e, 0x74, 0x65, 0x72, 0x5f, 0x66, 0x6c, 0x61, 0x67
        /*0046*/ 	.byte	0x67, 0x65, 0x64, 0x2e, 0x68, 0x70, 0x70, 0x00
	.type		$str$28,@object
	.size		$str$28,($str$27 - $str$28)
$str$28:
        /*004e*/ 	.byte	0x2f, 0x74, 0x6d, 0x70, 0x2f, 0x63, 0x75, 0x74, 0x6c, 0x61, 0x73, 0x73, 0x5f, 0x73, 0x77, 0x65
        /*005e*/ 	.byte	0x65, 0x70, 0x5f, 0x73, 0x72, 0x63, 0x2f, 0x69, 0x6e, 0x63, 0x6c, 0x75, 0x64, 0x65, 0x2f, 0x63
        /*006e*/ 	.byte	0x75, 0x74, 0x65, 0x2f, 0x61, 0x74, 0x6f, 0x6d, 0x2f, 0x63, 0x6f, 0x70, 0x79, 0x5f, 0x74, 0x72
        /*007e*/ 	.byte	0x61, 0x69, 0x74, 0x73, 0x5f, 0x73, 0x6d, 0x31, 0x30, 0x30, 0x2e, 0x68, 0x70, 0x70, 0x00
	.type		$str$27,@object
	.size		$str$27,(__unnamed_1 - $str$27)
$str$27:
        /*008d*/ 	.byte	0x28, 0x28, 0x75, 0x69, 0x6e, 0x74, 0x33, 0x32, 0x5f, 0x74, 0x28, 0x74, 0x68, 0x72, 0x65, 0x61
        /*009d*/ 	.byte	0x64, 0x49, 0x64, 0x78, 0x2e, 0x78, 0x29, 0x20, 0x2f, 0x20, 0x33, 0x32, 0x29, 0x20, 0x25, 0x20
        /*00ad*/ 	.byte	0x34, 0x29, 0x20, 0x3d, 0x3d, 0x20, 0x28, 0x28, 0x28, 0x74, 0x6d, 0x65, 0x6d, 0x5f, 0x61, 0x64
        /*00bd*/ 	.byte	0x64, 0x72, 0x20, 0x3e, 0x3e, 0x20, 0x31, 0x36, 0x29, 0x20, 0x2f, 0x20, 0x33, 0x32, 0x29, 0x20
        /*00cd*/ 	.byte	0x25, 0x20, 0x34, 0x29, 0x00
	.type		__unnamed_1,@object
	.size		__unnamed_1,(__unnamed_2 - __unnamed_1)
__unnamed_1:
        /*00d2*/ 	.byte	0x61, 0x75, 0x74, 0x6f, 0x20, 0x63, 0x75, 0x74, 0x65, 0x3a, 0x3a, 0x61, 0x73, 0x5f, 0x70, 0x6f
        /* <DEDUP_REMOVED lines=24> */
        /*0262*/ 	.byte	0x3e, 0x3e, 0x3e, 0x5d, 0x00
	.type		__unnamed_2,@object
	.size		__unnamed_2,(.L_2 - __unnamed_2)
__unnamed_2:
        /* <DEDUP_REMOVED lines=46> */
.L_2:


//--------------------- .nv.shared._ZN7cutlass13device_kernelINS_4conv6kernel13ConvUniversalINS1_16ConvProblemShapeILNS1_8OperatorE1ELi2EEENS1_10collective14CollectiveConvINS1_47MainloopSm100TmaUmmaWarpSpecializedImplicitGemmILS5_1ELi26ELi2ELi1ELi2EN4cute5tupleIJNSA_1CILi2EEENSC_ILi1EEESE_EEEEENSB_IJNSC_ILi64EEESH_NSB_IJNSC_ILi32EEEEEEEEENS_6half_tESL_NSA_8TiledMMAINSA_8MMA_AtomIJNSA_20SM100_MMA_F16BF16_SSISL_SL_fLi64ELi64ELNSA_4UMMA5MajorE0ELSQ_1ELNSP_7ScaleInE0ELSR_0EEEEEENSA_6LayoutINSB_IJSE_SE_SE_EEENSB_IJNSC_ILi0EEESW_SW_EEEEENSB_IJNSA_10UnderscoreESZ_SZ_EEEEENS7_6detail27Sm100ImplicitGemmTileTraitsINSA_20SM90_TMA_LOAD_IM2COLENSA_14ComposedLayoutINSA_7SwizzleILi2ELi4ELi3EEENSA_18smem_ptr_flag_bitsILi16EEENSU_INSB_IJNSC_ILi8EEESI_EEENSB_IJSI_SE_EEEEEEEvEENS13_INSA_23SM90_TMA_LOAD_MULTICASTENS15_INS16_ILi3ELi4ELi3EEES19_NSU_INSB_IJSH_S1A_EEENSB_IJSE_SH_EEEEEEEvEEEENS_8epilogue10collective18CollectiveEpilogueINS1O_23Sm100TmaWarpSpecializedILi3ELi2ELi16ELb1ELb0EEEJSK_NSB_IJNSU_ISH_SE_EENSU_ISI_SE_EEEEESL_NSB_IJNSB_IJlllEEESE_SW_EEESL_S1X_NS1O_6fusion15FusionCallbacksIS1S_NS1Y_17LinearCombinationISL_fSL_fLNS_15FloatRoundStyleE2EEESK_S1V_JEEENSA_5SM1004TMEM4LOAD26SM100_TMEM_LOAD_16dp256b4xES14_S1E_NSA_17SM75_U32x4_LDSM_NENSA_21SM90_TMA_STORE_IM2COLES1E_NSA_17SM90_U32x4_STSM_NENSA_39AutoVectorizingCopyWithAssumedAlignmentILi128EEEEEEvvEEEEvNT_6ParamsE --------------------------
	.section	.nv.shared._ZN7cutlass13device_kernelINS_4conv6kernel13ConvUniversalINS1_16ConvProblemShapeILNS1_8OperatorE1ELi2EEENS1_10collective14CollectiveConvINS1_47MainloopSm100TmaUmmaWarpSpecializedImplicitGemmILS5_1ELi26ELi2ELi1ELi2EN4cute5tupleIJNSA_1CILi2EEENSC_ILi1EEESE_EEEEENSB_IJNSC_ILi64EEESH_NSB_IJNSC_ILi32EEEEEEEEENS_6half_tESL_NSA_8TiledMMAINSA_8MMA_AtomIJNSA_20SM100_MMA_F16BF16_SSISL_SL_fLi64ELi64ELNSA_4UMMA5MajorE0ELSQ_1ELNSP_7ScaleInE0ELSR_0EEEEEENSA_6LayoutINSB_IJSE_SE_SE_EEENSB_IJNSC_ILi0EEESW_SW_EEEEENSB_IJNSA_10UnderscoreESZ_SZ_EEEEENS7_6detail27Sm100ImplicitGemmTileTraitsINSA_20SM90_TMA_LOAD_IM2COLENSA_14ComposedLayoutINSA_7SwizzleILi2ELi4ELi3EEENSA_18smem_ptr_flag_bitsILi16EEENSU_INSB_IJNSC_ILi8EEESI_EEENSB_IJSI_SE_EEEEEEEvEENS13_INSA_23SM90_TMA_LOAD_MULTICASTENS15_INS16_ILi3ELi4ELi3EEES19_NSU_INSB_IJSH_S1A_EEENSB_IJSE_SH_EEEEEEEvEEEENS_8epilogue10collective18CollectiveEpilogueINS1O_23Sm100TmaWarpSpecializedILi3ELi2ELi16ELb1ELb0EEEJSK_NSB_IJNSU_ISH_SE_EENSU_ISI_SE_EEEEESL_NSB_IJNSB_IJlllEEESE_SW_EEESL_S1X_NS1O_6fusion15FusionCallbacksIS1S_NS1Y_17LinearCombinationISL_fSL_fLNS_15FloatRoundStyleE2EEESK_S1V_JEEENSA_5SM1004TMEM4LOAD26SM100_TMEM_LOAD_16dp256b4xES14_S1E_NSA_17SM75_U32x4_LDSM_NENSA_21SM90_TMA_STORE_IM2COLES1E_NSA_17SM90_U32x4_STSM_NENSA_39AutoVectorizingCopyWithAssumedAlignmentILi128EEEEEEvvEEEEvNT_6ParamsE,"aw",@nobits
	.sectionflags	@""
	.align	16
	.zero		1024


//--------------------- .nv.shared.reserved.0     --------------------------
	.section	.nv.shared.reserved.0,"aw",@nobits
	.weak		__nv_reservedSMEM_offset_0_alias
	.size		__nv_reservedSMEM_offset_0_alias, 0, 64
	.other		__nv_reservedSMEM_offset_0_alias,@"STO_CUDA_RESERVED_SHARED STV_DEFAULT"
__nv_reservedSMEM_offset_0_alias:
	.zero		0
.nv.shared.reserved.0:
	.zero		64
	.weak		__nv_reservedSMEM_tcgen05_partition
	.type		__nv_reservedSMEM_tcgen05_partition,@object
	.size		__nv_reservedSMEM_tcgen05_partition,(.L_0 - __nv_reservedSMEM_tcgen05_partition)
__nv_reservedSMEM_tcgen05_partition:
	.zero		32
.L_0:


//--------------------- .nv.global                --------------------------
	.section	.nv.global,"aw",@nobits
.nv.global:
	.type		_ZN39_INTERNAL_c6bcbf5f_4_k_cu_37770b1c_29344cute1_E,@object
	.size		_ZN39_INTERNAL_c6bcbf5f_4_k_cu_37770b1c_29344cute1_E,(_ZN39_INTERNAL_c6bcbf5f_4_k_cu_37770b1c_29344cuda3std3__45__cpo6cbeginE - _ZN39_INTERNAL_c6bcbf5f_4_k_cu_37770b1c_29344cute1_E)
_ZN39_INTERNAL_c6bcbf5f_4_k_cu_37770b1c_29344cute1_E:
	.zero		1
	.type		_ZN39_INTERNAL_c6bcbf5f_4_k_cu_37770b1c_29344cuda3std3__45__cpo6cbeginE,@object
	.size		_ZN39_INTERNAL_c6bcbf5f_4_k_cu_37770b1c_29344cuda3std3__45__cpo6cbeginE,(_ZN39_INTERNAL_c6bcbf5f_4_k_cu_37770b1c_29344cuda3std3__48in_placeE - _ZN39_INTERNAL_c6bcbf5f_4_k_cu_37770b1c_29344cuda3std3__45__cpo6cbeginE)
_ZN39_INTERNAL_c6bcbf5f_4_k_cu_37770b1c_29344cuda3std3__45__cpo6cbeginE:
	.zero		1
	.type		_ZN39_INTERNAL_c6bcbf5f_4_k_cu_37770b1c_29344cuda3std3__48in_placeE,@object
	.size		_ZN39_INTERNAL_c6bcbf5f_4_k_cu_37770b1c_29344cuda3std3__48in_placeE,(_ZN39_INTERNAL_c6bcbf5f_4_k_cu_37770b1c_29344cuda3std6ranges3__45__cpo9iter_moveE - _ZN39_INTERNAL_c6bcbf5f_4_k_cu_37770b1c_29344cuda3std3__48in_placeE)
_ZN39_INTERNAL_c6bcbf5f_4_k_cu_37770b1c_29344cuda3std3__48in_placeE:
	.zero		1
	.type		_ZN39_INTERNAL_c6bcbf5f_4_k_cu_37770b1c_29344cuda3std6ranges3__45__cpo9iter_moveE,@object
	.size		_ZN39_INTERNAL_c6bcbf5f_4_k_cu_37770b1c_29344cuda3std6ranges3__45__cpo9iter_moveE,(_ZN39_INTERNAL_c6bcbf5f_4_k_cu_37770b1c_29344cuda3std3__45__cpo5beginE - _ZN39_INTERNAL_c6bcbf5f_4_k_cu_37770b1c_29344cuda3std6ranges3__45__cpo9iter_moveE)
_ZN39_INTERNAL_c6bcbf5f_4_k_cu_37770b1c_29344cuda3std6ranges3__45__cpo9iter_moveE:
	.zero		1
	.type		_ZN39_INTERNAL_c6bcbf5f_4_k_cu_37770b1c_29344cuda3std3__45__cpo5beginE,@object
	.size		_ZN39_INTERNAL_c6bcbf5f_4_k_cu_37770b1c_29344cuda3std3__45__cpo5beginE,(_ZN39_INTERNAL_c6bcbf5f_4_k_cu_37770b1c_29344cuda3std3__441_GLOBAL__N__c6bcbf5f_4_k_cu_37770b1c_29346ignoreE - _ZN39_INTERNAL_c6bcbf5f_4_k_cu_37770b1c_29344cuda3std3__45__cpo5beginE)
_ZN39_INTERNAL_c6bcbf5f_4_k_cu_37770b1c_29344cuda3std3__45__cpo5beginE:
	.zero		1
	.type		_ZN39_INTERNAL_c6bcbf5f_4_k_cu_37770b1c_29344cuda3std3__441_GLOBAL__N__c6bcbf5f_4_k_cu_37770b1c_29346ignoreE,@object
	.size		_ZN39_INTERNAL_c6bcbf5f_4_k_cu_37770b1c_29344cuda3std3__441_GLOBAL__N__c6bcbf5f_4_k_cu_37770b1c_29346ignoreE,(_ZN39_INTERNAL_c6bcbf5f_4_k_cu_37770b1c_29344cute7productE - _ZN39_INTERNAL_c6bcbf5f_4_k_cu_37770b1c_29344cuda3std3__441_GLOBAL__N__c6bcbf5f_4_k_cu_37770b1c_29346ignoreE)
_ZN39_INTERNAL_c6bcbf5f_4_k_cu_37770b1c_29344cuda3std3__441_GLOBAL__N__c6bcbf5f_4_k_cu_37770b1c_29346ignoreE:
	.zero		1
	.type		_ZN39_INTERNAL_c6bcbf5f_4_k_cu_37770b1c_29344cute7productE,@object
	.size		_ZN39_INTERNAL_c6bcbf5f_4_k_cu_37770b1c_29344cute7productE,(_ZN39_INTERNAL_c6bcbf5f_4_k_cu_37770b1c_29344cuda3std3__45__cpo3endE - _ZN39_INTERNAL_c6bcbf5f_4_k_cu_37770b1c_29344cute7productE)
_ZN39_INTERNAL_c6bcbf5f_4_k_cu_37770b1c_29344cute7productE:
	.zero		1
	.type		_ZN39_INTERNAL_c6bcbf5f_4_k_cu_37770b1c_29344cuda3std3__45__cpo3endE,@object
	.size		_ZN39_INTERNAL_c6bcbf5f_4_k_cu_37770b1c_29344cuda3std3__45__cpo3endE,(_ZN39_INTERNAL_c6bcbf5f_4_k_cu_37770b1c_29344cuda3std3__419piecewise_constructE - _ZN39_INTERNAL_c6bcbf5f_4_k_cu_37770b1c_29344cuda3std3__45__cpo3endE)
_ZN39_INTERNAL_c6bcbf5f_4_k_cu_37770b1c_29344cuda3std3__45__cpo3endE:
	.zero		1
	.type		_ZN39_INTERNAL_c6bcbf5f_4_k_cu_37770b1c_29344cuda3std3__419piecewise_constructE,@object
	.size		_ZN39_INTERNAL_c6bcbf5f_4_k_cu_37770b1c_29344cuda3std3__419piecewise_constructE,(_ZN39_INTERNAL_c6bcbf5f_4_k_cu_37770b1c_29344cuda3std3__45__cpo4cendE - _ZN39_INTERNAL_c6bcbf5f_4_k_cu_37770b1c_29344cuda3std3__419piecewise_constructE)
_ZN39_INTERNAL_c6bcbf5f_4_k_cu_37770b1c_29344cuda3std3__419piecewise_constructE:
	.zero		1
	.type		_ZN39_INTERNAL_c6bcbf5f_4_k_cu_37770b1c_29344cuda3std3__45__cpo4cendE,@object
	.size		_ZN39_INTERNAL_c6bcbf5f_4_k_cu_37770b1c_29344cuda3std3__45__cpo4cendE,(_ZN39_INTERNAL_c6bcbf5f_4_k_cu_37770b1c_29344cuda3std6ranges3__45__cpo4swapE - _ZN39_INTERNAL_c6bcbf5f_4_k_cu_37770b1c_29344cuda3std3__45__cpo4cendE)
_ZN39_INTERNAL_c6bcbf5f_4_k_cu_37770b1c_29344cuda3std3__45__cpo4cendE:
	.zero		1
	.type		_ZN39_INTERNAL_c6bcbf5f_4_k_cu_37770b1c_29344cuda3std6ranges3__45__cpo4swapE,@object
	.size		_ZN39_INTERNAL_c6bcbf5f_4_k_cu_37770b1c_29344cuda3std6ranges3__45__cpo4swapE,(.L_10 - _ZN39_INTERNAL_c6bcbf5f_4_k_cu_37770b1c_29344cuda3std6ranges3__45__cpo4swapE)
_ZN39_INTERNAL_c6bcbf5f_4_k_cu_37770b1c_29344cuda3std6ranges3__45__cpo4swapE:
	.zero		1
.L_10:


//--------------------- .nv.constant0._ZN7cutlass13device_kernelINS_4conv6kernel13ConvUniversalINS1_16ConvProblemShapeILNS1_8OperatorE1ELi2EEENS1_10collective14CollectiveConvINS1_47MainloopSm100TmaUmmaWarpSpecializedImplicitGemmILS5_1ELi26ELi2ELi1ELi2EN4cute5tupleIJNSA_1CILi2EEENSC_ILi1EEESE_EEEEENSB_IJNSC_ILi64EEESH_NSB_IJNSC_ILi32EEEEEEEEENS_6half_tESL_NSA_8TiledMMAINSA_8MMA_AtomIJNSA_20SM100_MMA_F16BF16_SSISL_SL_fLi64ELi64ELNSA_4UMMA5MajorE0ELSQ_1ELNSP_7ScaleInE0ELSR_0EEEEEENSA_6LayoutINSB_IJSE_SE_SE_EEENSB_IJNSC_ILi0EEESW_SW_EEEEENSB_IJNSA_10UnderscoreESZ_SZ_EEEEENS7_6detail27Sm100ImplicitGemmTileTraitsINSA_20SM90_TMA_LOAD_IM2COLENSA_14ComposedLayoutINSA_7SwizzleILi2ELi4ELi3EEENSA_18smem_ptr_flag_bitsILi16EEENSU_INSB_IJNSC_ILi8EEESI_EEENSB_IJSI_SE_EEEEEEEvEENS13_INSA_23SM90_TMA_LOAD_MULTICASTENS15_INS16_ILi3ELi4ELi3EEES19_NSU_INSB_IJSH_S1A_EEENSB_IJSE_SH_EEEEEEEvEEEENS_8epilogue10collective18CollectiveEpilogueINS1O_23Sm100TmaWarpSpecializedILi3ELi2ELi16ELb1ELb0EEEJSK_NSB_IJNSU_ISH_SE_EENSU_ISI_SE_EEEEESL_NSB_IJNSB_IJlllEEESE_SW_EEESL_S1X_NS1O_6fusion15FusionCallbacksIS1S_NS1Y_17LinearCombinationISL_fSL_fLNS_15FloatRoundStyleE2EEESK_S1V_JEEENSA_5SM1004TMEM4LOAD26SM100_TMEM_LOAD_16dp256b4xES14_S1E_NSA_17SM75_U32x4_LDSM_NENSA_21SM90_TMA_STORE_IM2COLES1E_NSA_17SM90_U32x4_STSM_NENSA_39AutoVectorizingCopyWithAssumedAlignmentILi128EEEEEEvvEEEEvNT_6ParamsE --------------------------
	.section	.nv.constant0._ZN7cutlass13device_kernelINS_4conv6kernel13ConvUniversalINS1_16ConvProblemShapeILNS1_8OperatorE1ELi2EEENS1_10collective14CollectiveConvINS1_47MainloopSm100TmaUmmaWarpSpecializedImplicitGemmILS5_1ELi26ELi2ELi1ELi2EN4cute5tupleIJNSA_1CILi2EEENSC_ILi1EEESE_EEEEENSB_IJNSC_ILi64EEESH_NSB_IJNSC_ILi32EEEEEEEEENS_6half_tESL_NSA_8TiledMMAINSA_8MMA_AtomIJNSA_20SM100_MMA_F16BF16_SSISL_SL_fLi64ELi64ELNSA_4UMMA5MajorE0ELSQ_1ELNSP_7ScaleInE0ELSR_0EEEEEENSA_6LayoutINSB_IJSE_SE_SE_EEENSB_IJNSC_ILi0EEESW_SW_EEEEENSB_IJNSA_10UnderscoreESZ_SZ_EEEEENS7_6detail27Sm100ImplicitGemmTileTraitsINSA_20SM90_TMA_LOAD_IM2COLENSA_14ComposedLayoutINSA_7SwizzleILi2ELi4ELi3EEENSA_18smem_ptr_flag_bitsILi16EEENSU_INSB_IJNSC_ILi8EEESI_EEENSB_IJSI_SE_EEEEEEEvEENS13_INSA_23SM90_TMA_LOAD_MULTICASTENS15_INS16_ILi3ELi4ELi3EEES19_NSU_INSB_IJSH_S1A_EEENSB_IJSE_SH_EEEEEEEvEEEENS_8epilogue10collective18CollectiveEpilogueINS1O_23Sm100TmaWarpSpecializedILi3ELi2ELi16ELb1ELb0EEEJSK_NSB_IJNSU_ISH_SE_EENSU_ISI_SE_EEEEESL_NSB_IJNSB_IJlllEEESE_SW_EEESL_S1X_NS1O_6fusion15FusionCallbacksIS1S_NS1Y_17LinearCombinationISL_fSL_fLNS_15FloatRoundStyleE2EEESK_S1V_JEEENSA_5SM1004TMEM4LOAD26SM100_TMEM_LOAD_16dp256b4xES14_S1E_NSA_17SM75_U32x4_LDSM_NENSA_21SM90_TMA_STORE_IM2COLES1E_NSA_17SM90_U32x4_STSM_NENSA_39AutoVectorizingCopyWithAssumedAlignmentILi128EEEEEEvvEEEEvNT_6ParamsE,"a",@progbits
	.sectionflags	@""
	.align	4
.nv.constant0._ZN7cutlass13device_kernelINS_4conv6kernel13ConvUniversalINS1_16ConvProblemShapeILNS1_8OperatorE1ELi2EEENS1_10collective14CollectiveConvINS1_47MainloopSm100TmaUmmaWarpSpecializedImplicitGemmILS5_1ELi26ELi2ELi1ELi2EN4cute5tupleIJNSA_1CILi2EEENSC_ILi1EEESE_EEEEENSB_IJNSC_ILi64EEESH_NSB_IJNSC_ILi32EEEEEEEEENS_6half_tESL_NSA_8TiledMMAINSA_8MMA_AtomIJNSA_20SM100_MMA_F16BF16_SSISL_SL_fLi64ELi64ELNSA_4UMMA5MajorE0ELSQ_1ELNSP_7ScaleInE0ELSR_0EEEEEENSA_6LayoutINSB_IJSE_SE_SE_EEENSB_IJNSC_ILi0EEESW_SW_EEEEENSB_IJNSA_10UnderscoreESZ_SZ_EEEEENS7_6detail27Sm100ImplicitGemmTileTraitsINSA_20SM90_TMA_LOAD_IM2COLENSA_14ComposedLayoutINSA_7SwizzleILi2ELi4ELi3EEENSA_18smem_ptr_flag_bitsILi16EEENSU_INSB_IJNSC_ILi8EEESI_EEENSB_IJSI_SE_EEEEEEEvEENS13_INSA_23SM90_TMA_LOAD_MULTICASTENS15_INS16_ILi3ELi4ELi3EEES19_NSU_INSB_IJSH_S1A_EEENSB_IJSE_SH_EEEEEEEvEEEENS_8epilogue10collective18CollectiveEpilogueINS1O_23Sm100TmaWarpSpecializedILi3ELi2ELi16ELb1ELb0EEEJSK_NSB_IJNSU_ISH_SE_EENSU_ISI_SE_EEEEESL_NSB_IJNSB_IJlllEEESE_SW_EEESL_S1X_NS1O_6fusion15FusionCallbacksIS1S_NS1Y_17LinearCombinationISL_fSL_fLNS_15FloatRoundStyleE2EEESK_S1V_JEEENSA_5SM1004TMEM4LOAD26SM100_TMEM_LOAD_16dp256b4xES14_S1E_NSA_17SM75_U32x4_LDSM_NENSA_21SM90_TMA_STORE_IM2COLES1E_NSA_17SM90_U32x4_STSM_NENSA_39AutoVectorizingCopyWithAssumedAlignmentILi128EEEEEEvvEEEEvNT_6ParamsE:
	.zero		2944


//--------------------- SYMBOLS --------------------------

	.type		.nv.reservedSmem.offset0,@object
	.size		.nv.reservedSmem.offset0,0x4
	.type		.nv.reservedSmem.cap,@object
	.size		.nv.reservedSmem.cap,0x4
	.type		__assertfail,@function
